//
// Generated by NVIDIA NVVM Compiler
//
// Compiler Build ID: CL-36424714
// Cuda compilation tools, release 13.0, V13.0.88
// Based on NVVM 20.0.0
//

.version 9.0
.target sm_100
.address_size 64

	// .globl	_Z7forwardPfS_S_S_iii

.visible .entry _Z7forwardPfS_S_S_iii(
	.param .u64 .ptr .align 1 _Z7forwardPfS_S_S_iii_param_0,
	.param .u64 .ptr .align 1 _Z7forwardPfS_S_S_iii_param_1,
	.param .u64 .ptr .align 1 _Z7forwardPfS_S_S_iii_param_2,
	.param .u64 .ptr .align 1 _Z7forwardPfS_S_S_iii_param_3,
	.param .u32 _Z7forwardPfS_S_S_iii_param_4,
	.param .u32 _Z7forwardPfS_S_S_iii_param_5,
	.param .u32 _Z7forwardPfS_S_S_iii_param_6
)
{
	.reg .pred 	%p<13>;
	.reg .b32 	%r<76>;
	.reg .b32 	%f<70>;
	.reg .b64 	%rd<59>;

	ld.param.u64 	%rd8, [_Z7forwardPfS_S_S_iii_param_0];
	ld.param.u64 	%rd9, [_Z7forwardPfS_S_S_iii_param_1];
	ld.param.u64 	%rd7, [_Z7forwardPfS_S_S_iii_param_3];
	ld.param.u32 	%r43, [_Z7forwardPfS_S_S_iii_param_5];
	ld.param.u32 	%r44, [_Z7forwardPfS_S_S_iii_param_6];
	cvta.to.global.u64 	%rd1, %rd8;
	cvta.to.global.u64 	%rd2, %rd9;
	mov.u32 	%r45, %ctaid.x;
	mov.u32 	%r46, %ntid.x;
	mov.u32 	%r47, %tid.x;
	mad.lo.s32 	%r1, %r45, %r46, %r47;
	mov.u32 	%r2, %ctaid.y;
	mov.u32 	%r3, %ntid.y;
	mul.lo.s32 	%r4, %r2, %r3;
	mov.u32 	%r5, %tid.y;
	add.s32 	%r6, %r4, %r5;
	setp.ge.s32 	%p1, %r6, %r44;
	setp.ge.s32 	%p2, %r1, %r43;
	or.pred  	%p3, %p2, %p1;
	@%p3 bra 	$L__BB0_14;
	setp.lt.s32 	%p4, %r43, 1;
	mov.f32 	%f69, 0f00000000;
	@%p4 bra 	$L__BB0_13;
	mul.lo.s32 	%r7, %r43, %r1;
	and.b32  	%r8, %r43, 7;
	setp.lt.u32 	%p5, %r43, 8;
	mov.f32 	%f69, 0f00000000;
	mov.b32 	%r74, 0;
	@%p5 bra 	$L__BB0_5;
	and.b32  	%r74, %r43, 2147483640;
	neg.s32 	%r72, %r74;
	add.s32 	%r49, %r5, %r43;
	add.s32 	%r71, %r49, %r4;
	shl.b32 	%r12, %r43, 3;
	shl.b32 	%r50, %r43, 1;
	add.s32 	%r70, %r6, %r50;
	mad.lo.s32 	%r69, %r43, 3, %r6;
	shl.b32 	%r51, %r43, 2;
	add.s32 	%r68, %r6, %r51;
	mad.lo.s32 	%r67, %r43, 5, %r6;
	mad.lo.s32 	%r66, %r43, 6, %r6;
	mad.lo.s32 	%r65, %r43, 7, %r6;
	mul.wide.u32 	%rd10, %r3, %r2;
	cvt.u64.u32 	%rd11, %r5;
	add.s64 	%rd12, %rd10, %rd11;
	shl.b64 	%rd13, %rd12, 2;
	add.s64 	%rd58, %rd1, %rd13;
	mov.f32 	%f69, 0f00000000;
	mul.wide.u32 	%rd30, %r12, 4;
	mov.u32 	%r64, %r7;
$L__BB0_4:
	.pragma "nounroll";
	mul.wide.s32 	%rd14, %r64, 4;
	add.s64 	%rd15, %rd2, %rd14;
	ld.global.f32 	%f17, [%rd15];
	ld.global.f32 	%f18, [%rd58];
	fma.rn.f32 	%f19, %f17, %f18, %f69;
	ld.global.f32 	%f20, [%rd15+4];
	mul.wide.u32 	%rd16, %r71, 4;
	add.s64 	%rd17, %rd1, %rd16;
	ld.global.f32 	%f21, [%rd17];
	fma.rn.f32 	%f22, %f20, %f21, %f19;
	ld.global.f32 	%f23, [%rd15+8];
	mul.wide.u32 	%rd18, %r70, 4;
	add.s64 	%rd19, %rd1, %rd18;
	ld.global.f32 	%f24, [%rd19];
	fma.rn.f32 	%f25, %f23, %f24, %f22;
	ld.global.f32 	%f26, [%rd15+12];
	mul.wide.u32 	%rd20, %r69, 4;
	add.s64 	%rd21, %rd1, %rd20;
	ld.global.f32 	%f27, [%rd21];
	fma.rn.f32 	%f28, %f26, %f27, %f25;
	ld.global.f32 	%f29, [%rd15+16];
	mul.wide.u32 	%rd22, %r68, 4;
	add.s64 	%rd23, %rd1, %rd22;
	ld.global.f32 	%f30, [%rd23];
	fma.rn.f32 	%f31, %f29, %f30, %f28;
	ld.global.f32 	%f32, [%rd15+20];
	mul.wide.u32 	%rd24, %r67, 4;
	add.s64 	%rd25, %rd1, %rd24;
	ld.global.f32 	%f33, [%rd25];
	fma.rn.f32 	%f34, %f32, %f33, %f31;
	ld.global.f32 	%f35, [%rd15+24];
	mul.wide.u32 	%rd26, %r66, 4;
	add.s64 	%rd27, %rd1, %rd26;
	ld.global.f32 	%f36, [%rd27];
	fma.rn.f32 	%f37, %f35, %f36, %f34;
	ld.global.f32 	%f38, [%rd15+28];
	mul.wide.u32 	%rd28, %r65, 4;
	add.s64 	%rd29, %rd1, %rd28;
	ld.global.f32 	%f39, [%rd29];
	fma.rn.f32 	%f69, %f38, %f39, %f37;
	add.s32 	%r72, %r72, 8;
	add.s32 	%r71, %r71, %r12;
	add.s32 	%r70, %r70, %r12;
	add.s32 	%r69, %r69, %r12;
	add.s32 	%r68, %r68, %r12;
	add.s32 	%r67, %r67, %r12;
	add.s32 	%r66, %r66, %r12;
	add.s32 	%r65, %r65, %r12;
	add.s64 	%rd58, %rd58, %rd30;
	add.s32 	%r64, %r64, 8;
	setp.ne.s32 	%p6, %r72, 0;
	@%p6 bra 	$L__BB0_4;
$L__BB0_5:
	setp.eq.s32 	%p7, %r8, 0;
	@%p7 bra 	$L__BB0_13;
	and.b32  	%r38, %r43, 3;
	setp.lt.u32 	%p8, %r8, 4;
	@%p8 bra 	$L__BB0_8;
	add.s32 	%r52, %r74, %r7;
	mul.wide.s32 	%rd31, %r52, 4;
	add.s64 	%rd32, %rd2, %rd31;
	ld.global.f32 	%f41, [%rd32];
	mad.lo.s32 	%r53, %r74, %r43, %r6;
	mul.wide.u32 	%rd33, %r53, 4;
	add.s64 	%rd34, %rd1, %rd33;
	ld.global.f32 	%f42, [%rd34];
	fma.rn.f32 	%f43, %f41, %f42, %f69;
	ld.global.f32 	%f44, [%rd32+4];
	add.s32 	%r54, %r53, %r43;
	mul.wide.u32 	%rd35, %r54, 4;
	add.s64 	%rd36, %rd1, %rd35;
	ld.global.f32 	%f45, [%rd36];
	fma.rn.f32 	%f46, %f44, %f45, %f43;
	ld.global.f32 	%f47, [%rd32+8];
	add.s32 	%r55, %r54, %r43;
	mul.wide.u32 	%rd37, %r55, 4;
	add.s64 	%rd38, %rd1, %rd37;
	ld.global.f32 	%f48, [%rd38];
	fma.rn.f32 	%f49, %f47, %f48, %f46;
	ld.global.f32 	%f50, [%rd32+12];
	add.s32 	%r56, %r55, %r43;
	mul.wide.u32 	%rd39, %r56, 4;
	add.s64 	%rd40, %rd1, %rd39;
	ld.global.f32 	%f51, [%rd40];
	fma.rn.f32 	%f69, %f50, %f51, %f49;
	add.s32 	%r74, %r74, 4;
$L__BB0_8:
	setp.eq.s32 	%p9, %r38, 0;
	@%p9 bra 	$L__BB0_13;
	setp.eq.s32 	%p10, %r38, 1;
	@%p10 bra 	$L__BB0_11;
	add.s32 	%r57, %r74, %r7;
	mul.wide.s32 	%rd41, %r57, 4;
	add.s64 	%rd42, %rd2, %rd41;
	ld.global.f32 	%f53, [%rd42];
	mad.lo.s32 	%r58, %r74, %r43, %r6;
	mul.wide.u32 	%rd43, %r58, 4;
	add.s64 	%rd44, %rd1, %rd43;
	ld.global.f32 	%f54, [%rd44];
	fma.rn.f32 	%f55, %f53, %f54, %f69;
	ld.global.f32 	%f56, [%rd42+4];
	add.s32 	%r59, %r58, %r43;
	mul.wide.u32 	%rd45, %r59, 4;
	add.s64 	%rd46, %rd1, %rd45;
	ld.global.f32 	%f57, [%rd46];
	fma.rn.f32 	%f69, %f56, %f57, %f55;
	add.s32 	%r74, %r74, 2;
$L__BB0_11:
	and.b32  	%r60, %r43, 1;
	setp.eq.b32 	%p11, %r60, 1;
	not.pred 	%p12, %p11;
	@%p12 bra 	$L__BB0_13;
	add.s32 	%r61, %r74, %r7;
	mul.wide.s32 	%rd47, %r61, 4;
	add.s64 	%rd48, %rd2, %rd47;
	ld.global.f32 	%f58, [%rd48];
	mad.lo.s32 	%r62, %r74, %r43, %r6;
	mul.wide.u32 	%rd49, %r62, 4;
	add.s64 	%rd50, %rd1, %rd49;
	ld.global.f32 	%f59, [%rd50];
	fma.rn.f32 	%f69, %f58, %f59, %f69;
$L__BB0_13:
	ld.param.u64 	%rd57, [_Z7forwardPfS_S_S_iii_param_2];
	cvta.to.global.u64 	%rd51, %rd57;
	mul.wide.s32 	%rd52, %r1, 4;
	add.s64 	%rd53, %rd51, %rd52;
	ld.global.f32 	%f60, [%rd53];
	add.f32 	%f61, %f69, %f60;
	mad.lo.s32 	%r63, %r43, %r1, %r6;
	cvta.to.global.u64 	%rd54, %rd7;
	mul.wide.s32 	%rd55, %r63, 4;
	add.s64 	%rd56, %rd54, %rd55;
	st.global.f32 	[%rd56], %f61;
$L__BB0_14:
	ret;

}
	// .globl	_Z4reluiiPfS_
.visible .entry _Z4reluiiPfS_(
	.param .u32 _Z4reluiiPfS__param_0,
	.param .u32 _Z4reluiiPfS__param_1,
	.param .u64 .ptr .align 1 _Z4reluiiPfS__param_2,
	.param .u64 .ptr .align 1 _Z4reluiiPfS__param_3
)
{
	.reg .pred 	%p<4>;
	.reg .b32 	%r<12>;
	.reg .b32 	%f<3>;
	.reg .b64 	%rd<8>;

	ld.param.u32 	%r3, [_Z4reluiiPfS__param_0];
	ld.param.u32 	%r4, [_Z4reluiiPfS__param_1];
	ld.param.u64 	%rd1, [_Z4reluiiPfS__param_2];
	ld.param.u64 	%rd2, [_Z4reluiiPfS__param_3];
	mov.u32 	%r5, %ctaid.x;
	mov.u32 	%r6, %ntid.x;
	mov.u32 	%r7, %tid.x;
	mad.lo.s32 	%r1, %r5, %r6, %r7;
	mov.u32 	%r8, %ctaid.y;
	mov.u32 	%r9, %ntid.y;
	mov.u32 	%r10, %tid.y;
	mad.lo.s32 	%r2, %r8, %r9, %r10;
	setp.ge.s32 	%p1, %r2, %r4;
	setp.ge.s32 	%p2, %r1, %r3;
	or.pred  	%p3, %p2, %p1;
	@%p3 bra 	$L__BB1_2;
	cvta.to.global.u64 	%rd3, %rd1;
	cvta.to.global.u64 	%rd4, %rd2;
	mad.lo.s32 	%r11, %r2, %r3, %r1;
	mul.wide.s32 	%rd5, %r11, 4;
	add.s64 	%rd6, %rd3, %rd5;
	ld.global.f32 	%f1, [%rd6];
	max.f32 	%f2, %f1, 0f00000000;
	add.s64 	%rd7, %rd4, %rd5;
	st.global.f32 	[%rd7], %f2;
$L__BB1_2:
	ret;

}
	// .globl	_Z7softmaxiiPfS_
.visible .entry _Z7softmaxiiPfS_(
	.param .u32 _Z7softmaxiiPfS__param_0,
	.param .u32 _Z7softmaxiiPfS__param_1,
	.param .u64 .ptr .align 1 _Z7softmaxiiPfS__param_2,
	.param .u64 .ptr .align 1 _Z7softmaxiiPfS__param_3
)
{
	.reg .pred 	%p<22>;
	.reg .b32 	%r<97>;
	.reg .b32 	%f<306>;
	.reg .b64 	%rd<58>;

	ld.param.u32 	%r33, [_Z7softmaxiiPfS__param_0];
	ld.param.u32 	%r34, [_Z7softmaxiiPfS__param_1];
	ld.param.u64 	%rd13, [_Z7softmaxiiPfS__param_2];
	ld.param.u64 	%rd12, [_Z7softmaxiiPfS__param_3];
	cvta.to.global.u64 	%rd1, %rd13;
	mov.u32 	%r35, %ctaid.x;
	mov.u32 	%r36, %ntid.x;
	mov.u32 	%r37, %tid.x;
	mad.lo.s32 	%r1, %r35, %r36, %r37;
	mov.u32 	%r38, %ctaid.y;
	mov.u32 	%r39, %ntid.y;
	mov.u32 	%r40, %tid.y;
	mad.lo.s32 	%r2, %r38, %r39, %r40;
	setp.ge.s32 	%p1, %r2, %r34;
	setp.ge.s32 	%p2, %r1, %r33;
	or.pred  	%p3, %p2, %p1;
	@%p3 bra 	$L__BB2_28;
	mul.lo.s32 	%r3, %r2, %r33;
	mul.wide.s32 	%rd14, %r3, 4;
	add.s64 	%rd2, %rd1, %rd14;
	ld.global.f32 	%f296, [%rd2];
	setp.lt.s32 	%p4, %r33, 2;
	@%p4 bra 	$L__BB2_15;
	add.s32 	%r4, %r33, -1;
	add.s32 	%r42, %r33, -2;
	and.b32  	%r5, %r4, 15;
	setp.lt.u32 	%p5, %r42, 15;
	mov.b32 	%r88, 1;
	@%p5 bra 	$L__BB2_6;
	and.b32  	%r44, %r4, -16;
	neg.s32 	%r92, %r44;
	add.s32 	%r45, %r3, 1;
	mul.wide.u32 	%rd15, %r45, 4;
	add.s64 	%rd16, %rd15, %rd1;
	add.s64 	%rd56, %rd16, 32;
	mov.b32 	%r91, 0;
$L__BB2_4:
	.pragma "nounroll";
	ld.global.f32 	%f28, [%rd56+-32];
	max.f32 	%f29, %f296, %f28;
	ld.global.f32 	%f30, [%rd56+-28];
	max.f32 	%f31, %f29, %f30;
	ld.global.f32 	%f32, [%rd56+-24];
	max.f32 	%f33, %f31, %f32;
	ld.global.f32 	%f34, [%rd56+-20];
	max.f32 	%f35, %f33, %f34;
	ld.global.f32 	%f36, [%rd56+-16];
	max.f32 	%f37, %f35, %f36;
	ld.global.f32 	%f38, [%rd56+-12];
	max.f32 	%f39, %f37, %f38;
	ld.global.f32 	%f40, [%rd56+-8];
	max.f32 	%f41, %f39, %f40;
	ld.global.f32 	%f42, [%rd56+-4];
	max.f32 	%f43, %f41, %f42;
	ld.global.f32 	%f44, [%rd56];
	max.f32 	%f45, %f43, %f44;
	ld.global.f32 	%f46, [%rd56+4];
	max.f32 	%f47, %f45, %f46;
	ld.global.f32 	%f48, [%rd56+8];
	max.f32 	%f49, %f47, %f48;
	ld.global.f32 	%f50, [%rd56+12];
	max.f32 	%f51, %f49, %f50;
	ld.global.f32 	%f52, [%rd56+16];
	max.f32 	%f53, %f51, %f52;
	ld.global.f32 	%f54, [%rd56+20];
	max.f32 	%f55, %f53, %f54;
	ld.global.f32 	%f56, [%rd56+24];
	max.f32 	%f57, %f55, %f56;
	ld.global.f32 	%f58, [%rd56+28];
	max.f32 	%f296, %f57, %f58;
	add.s32 	%r92, %r92, 16;
	add.s32 	%r91, %r91, 16;
	add.s64 	%rd56, %rd56, 64;
	setp.eq.s32 	%p6, %r92, 0;
	@%p6 bra 	$L__BB2_5;
	bra.uni 	$L__BB2_4;
$L__BB2_5:
	add.s32 	%r88, %r91, 1;
$L__BB2_6:
	setp.eq.s32 	%p7, %r5, 0;
	@%p7 bra 	$L__BB2_15;
	and.b32  	%r9, %r4, 7;
	setp.lt.u32 	%p8, %r5, 8;
	@%p8 bra 	$L__BB2_9;
	add.s32 	%r46, %r88, %r3;
	mul.wide.u32 	%rd17, %r46, 4;
	add.s64 	%rd18, %rd1, %rd17;
	ld.global.f32 	%f60, [%rd18];
	max.f32 	%f61, %f296, %f60;
	cvt.u64.u32 	%rd19, %r3;
	cvt.u64.u32 	%rd20, %r88;
	add.s64 	%rd21, %rd20, %rd19;
	shl.b64 	%rd22, %rd21, 2;
	add.s64 	%rd23, %rd1, %rd22;
	ld.global.f32 	%f62, [%rd23+4];
	max.f32 	%f63, %f61, %f62;
	ld.global.f32 	%f64, [%rd23+8];
	max.f32 	%f65, %f63, %f64;
	ld.global.f32 	%f66, [%rd23+12];
	max.f32 	%f67, %f65, %f66;
	ld.global.f32 	%f68, [%rd23+16];
	max.f32 	%f69, %f67, %f68;
	ld.global.f32 	%f70, [%rd23+20];
	max.f32 	%f71, %f69, %f70;
	ld.global.f32 	%f72, [%rd23+24];
	max.f32 	%f73, %f71, %f72;
	ld.global.f32 	%f74, [%rd23+28];
	max.f32 	%f296, %f73, %f74;
	add.s32 	%r88, %r88, 8;
$L__BB2_9:
	setp.eq.s32 	%p9, %r9, 0;
	@%p9 bra 	$L__BB2_15;
	and.b32  	%r12, %r4, 3;
	setp.lt.u32 	%p10, %r9, 4;
	@%p10 bra 	$L__BB2_12;
	add.s32 	%r47, %r88, %r3;
	mul.wide.u32 	%rd24, %r47, 4;
	add.s64 	%rd25, %rd1, %rd24;
	ld.global.f32 	%f76, [%rd25];
	max.f32 	%f77, %f296, %f76;
	cvt.u64.u32 	%rd26, %r3;
	cvt.u64.u32 	%rd27, %r88;
	add.s64 	%rd28, %rd27, %rd26;
	shl.b64 	%rd29, %rd28, 2;
	add.s64 	%rd30, %rd1, %rd29;
	ld.global.f32 	%f78, [%rd30+4];
	max.f32 	%f79, %f77, %f78;
	ld.global.f32 	%f80, [%rd30+8];
	max.f32 	%f81, %f79, %f80;
	ld.global.f32 	%f82, [%rd30+12];
	max.f32 	%f296, %f81, %f82;
	add.s32 	%r88, %r88, 4;
$L__BB2_12:
	setp.eq.s32 	%p11, %r12, 0;
	@%p11 bra 	$L__BB2_15;
	add.s32 	%r48, %r88, %r3;
	mul.wide.u32 	%rd31, %r48, 4;
	add.s64 	%rd55, %rd1, %rd31;
	neg.s32 	%r90, %r12;
$L__BB2_14:
	.pragma "nounroll";
	ld.global.f32 	%f83, [%rd55];
	max.f32 	%f296, %f296, %f83;
	add.s64 	%rd55, %rd55, 4;
	add.s32 	%r90, %r90, 1;
	setp.ne.s32 	%p12, %r90, 0;
	@%p12 bra 	$L__BB2_14;
$L__BB2_15:
	setp.lt.s32 	%p13, %r33, 1;
	mov.f32 	%f305, 0f00000000;
	@%p13 bra 	$L__BB2_27;
	and.b32  	%r18, %r33, 7;
	setp.lt.u32 	%p14, %r33, 8;
	mov.f32 	%f305, 0f00000000;
	mov.b32 	%r94, 0;
	@%p14 bra 	$L__BB2_19;
	and.b32  	%r94, %r33, 2147483640;
	neg.s32 	%r93, %r94;
	mul.wide.u32 	%rd32, %r3, 4;
	add.s64 	%rd33, %rd32, %rd1;
	add.s64 	%rd57, %rd33, 16;
	mov.f32 	%f305, 0f00000000;
$L__BB2_18:
	.pragma "nounroll";
	ld.global.f32 	%f88, [%rd57+-16];
	sub.f32 	%f89, %f88, %f296;
	fma.rn.f32 	%f90, %f89, 0f3BBB989D, 0f3F000000;
	cvt.sat.f32.f32 	%f91, %f90;
	mov.f32 	%f92, 0f4B400001;
	mov.f32 	%f93, 0f437C0000;
	fma.rm.f32 	%f94, %f91, %f93, %f92;
	add.f32 	%f95, %f94, 0fCB40007F;
	neg.f32 	%f96, %f95;
	fma.rn.f32 	%f97, %f89, 0f3FB8AA3B, %f96;
	fma.rn.f32 	%f98, %f89, 0f32A57060, %f97;
	mov.b32 	%r50, %f94;
	shl.b32 	%r51, %r50, 23;
	mov.b32 	%f99, %r51;
	ex2.approx.ftz.f32 	%f100, %f98;
	fma.rn.f32 	%f101, %f100, %f99, %f305;
	ld.global.f32 	%f102, [%rd57+-12];
	sub.f32 	%f103, %f102, %f296;
	fma.rn.f32 	%f104, %f103, 0f3BBB989D, 0f3F000000;
	cvt.sat.f32.f32 	%f105, %f104;
	fma.rm.f32 	%f106, %f105, %f93, %f92;
	add.f32 	%f107, %f106, 0fCB40007F;
	neg.f32 	%f108, %f107;
	fma.rn.f32 	%f109, %f103, 0f3FB8AA3B, %f108;
	fma.rn.f32 	%f110, %f103, 0f32A57060, %f109;
	mov.b32 	%r52, %f106;
	shl.b32 	%r53, %r52, 23;
	mov.b32 	%f111, %r53;
	ex2.approx.ftz.f32 	%f112, %f110;
	fma.rn.f32 	%f113, %f112, %f111, %f101;
	ld.global.f32 	%f114, [%rd57+-8];
	sub.f32 	%f115, %f114, %f296;
	fma.rn.f32 	%f116, %f115, 0f3BBB989D, 0f3F000000;
	cvt.sat.f32.f32 	%f117, %f116;
	fma.rm.f32 	%f118, %f117, %f93, %f92;
	add.f32 	%f119, %f118, 0fCB40007F;
	neg.f32 	%f120, %f119;
	fma.rn.f32 	%f121, %f115, 0f3FB8AA3B, %f120;
	fma.rn.f32 	%f122, %f115, 0f32A57060, %f121;
	mov.b32 	%r54, %f118;
	shl.b32 	%r55, %r54, 23;
	mov.b32 	%f123, %r55;
	ex2.approx.ftz.f32 	%f124, %f122;
	fma.rn.f32 	%f125, %f124, %f123, %f113;
	ld.global.f32 	%f126, [%rd57+-4];
	sub.f32 	%f127, %f126, %f296;
	fma.rn.f32 	%f128, %f127, 0f3BBB989D, 0f3F000000;
	cvt.sat.f32.f32 	%f129, %f128;
	fma.rm.f32 	%f130, %f129, %f93, %f92;
	add.f32 	%f131, %f130, 0fCB40007F;
	neg.f32 	%f132, %f131;
	fma.rn.f32 	%f133, %f127, 0f3FB8AA3B, %f132;
	fma.rn.f32 	%f134, %f127, 0f32A57060, %f133;
	mov.b32 	%r56, %f130;
	shl.b32 	%r57, %r56, 23;
	mov.b32 	%f135, %r57;
	ex2.approx.ftz.f32 	%f136, %f134;
	fma.rn.f32 	%f137, %f136, %f135, %f125;
	ld.global.f32 	%f138, [%rd57];
	sub.f32 	%f139, %f138, %f296;
	fma.rn.f32 	%f140, %f139, 0f3BBB989D, 0f3F000000;
	cvt.sat.f32.f32 	%f141, %f140;
	fma.rm.f32 	%f142, %f141, %f93, %f92;
	add.f32 	%f143, %f142, 0fCB40007F;
	neg.f32 	%f144, %f143;
	fma.rn.f32 	%f145, %f139, 0f3FB8AA3B, %f144;
	fma.rn.f32 	%f146, %f139, 0f32A57060, %f145;
	mov.b32 	%r58, %f142;
	shl.b32 	%r59, %r58, 23;
	mov.b32 	%f147, %r59;
	ex2.approx.ftz.f32 	%f148, %f146;
	fma.rn.f32 	%f149, %f148, %f147, %f137;
	ld.global.f32 	%f150, [%rd57+4];
	sub.f32 	%f151, %f150, %f296;
	fma.rn.f32 	%f152, %f151, 0f3BBB989D, 0f3F000000;
	cvt.sat.f32.f32 	%f153, %f152;
	fma.rm.f32 	%f154, %f153, %f93, %f92;
	add.f32 	%f155, %f154, 0fCB40007F;
	neg.f32 	%f156, %f155;
	fma.rn.f32 	%f157, %f151, 0f3FB8AA3B, %f156;
	fma.rn.f32 	%f158, %f151, 0f32A57060, %f157;
	mov.b32 	%r60, %f154;
	shl.b32 	%r61, %r60, 23;
	mov.b32 	%f159, %r61;
	ex2.approx.ftz.f32 	%f160, %f158;
	fma.rn.f32 	%f161, %f160, %f159, %f149;
	ld.global.f32 	%f162, [%rd57+8];
	sub.f32 	%f163, %f162, %f296;
	fma.rn.f32 	%f164, %f163, 0f3BBB989D, 0f3F000000;
	cvt.sat.f32.f32 	%f165, %f164;
	fma.rm.f32 	%f166, %f165, %f93, %f92;
	add.f32 	%f167, %f166, 0fCB40007F;
	neg.f32 	%f168, %f167;
	fma.rn.f32 	%f169, %f163, 0f3FB8AA3B, %f168;
	fma.rn.f32 	%f170, %f163, 0f32A57060, %f169;
	mov.b32 	%r62, %f166;
	shl.b32 	%r63, %r62, 23;
	mov.b32 	%f171, %r63;
	ex2.approx.ftz.f32 	%f172, %f170;
	fma.rn.f32 	%f173, %f172, %f171, %f161;
	ld.global.f32 	%f174, [%rd57+12];
	sub.f32 	%f175, %f174, %f296;
	fma.rn.f32 	%f176, %f175, 0f3BBB989D, 0f3F000000;
	cvt.sat.f32.f32 	%f177, %f176;
	fma.rm.f32 	%f178, %f177, %f93, %f92;
	add.f32 	%f179, %f178, 0fCB40007F;
	neg.f32 	%f180, %f179;
	fma.rn.f32 	%f181, %f175, 0f3FB8AA3B, %f180;
	fma.rn.f32 	%f182, %f175, 0f32A57060, %f181;
	mov.b32 	%r64, %f178;
	shl.b32 	%r65, %r64, 23;
	mov.b32 	%f183, %r65;
	ex2.approx.ftz.f32 	%f184, %f182;
	fma.rn.f32 	%f305, %f184, %f183, %f173;
	add.s32 	%r93, %r93, 8;
	add.s64 	%rd57, %rd57, 32;
	setp.ne.s32 	%p15, %r93, 0;
	@%p15 bra 	$L__BB2_18;
$L__BB2_19:
	setp.eq.s32 	%p16, %r18, 0;
	@%p16 bra 	$L__BB2_27;
	and.b32  	%r28, %r33, 3;
	setp.lt.u32 	%p17, %r18, 4;
	@%p17 bra 	$L__BB2_22;
	add.s32 	%r66, %r94, %r3;
	mul.wide.u32 	%rd34, %r66, 4;
	add.s64 	%rd35, %rd1, %rd34;
	ld.global.f32 	%f186, [%rd35];
	sub.f32 	%f187, %f186, %f296;
	fma.rn.f32 	%f188, %f187, 0f3BBB989D, 0f3F000000;
	cvt.sat.f32.f32 	%f189, %f188;
	mov.f32 	%f190, 0f4B400001;
	mov.f32 	%f191, 0f437C0000;
	fma.rm.f32 	%f192, %f189, %f191, %f190;
	add.f32 	%f193, %f192, 0fCB40007F;
	neg.f32 	%f194, %f193;
	fma.rn.f32 	%f195, %f187, 0f3FB8AA3B, %f194;
	fma.rn.f32 	%f196, %f187, 0f32A57060, %f195;
	mov.b32 	%r67, %f192;
	shl.b32 	%r68, %r67, 23;
	mov.b32 	%f197, %r68;
	ex2.approx.ftz.f32 	%f198, %f196;
	fma.rn.f32 	%f199, %f198, %f197, %f305;
	cvt.u64.u32 	%rd36, %r3;
	cvt.u64.u32 	%rd37, %r94;
	add.s64 	%rd38, %rd37, %rd36;
	shl.b64 	%rd39, %rd38, 2;
	add.s64 	%rd40, %rd1, %rd39;
	ld.global.f32 	%f200, [%rd40+4];
	sub.f32 	%f201, %f200, %f296;
	fma.rn.f32 	%f202, %f201, 0f3BBB989D, 0f3F000000;
	cvt.sat.f32.f32 	%f203, %f202;
	fma.rm.f32 	%f204, %f203, %f191, %f190;
	add.f32 	%f205, %f204, 0fCB40007F;
	neg.f32 	%f206, %f205;
	fma.rn.f32 	%f207, %f201, 0f3FB8AA3B, %f206;
	fma.rn.f32 	%f208, %f201, 0f32A57060, %f207;
	mov.b32 	%r69, %f204;
	shl.b32 	%r70, %r69, 23;
	mov.b32 	%f209, %r70;
	ex2.approx.ftz.f32 	%f210, %f208;
	fma.rn.f32 	%f211, %f210, %f209, %f199;
	ld.global.f32 	%f212, [%rd40+8];
	sub.f32 	%f213, %f212, %f296;
	fma.rn.f32 	%f214, %f213, 0f3BBB989D, 0f3F000000;
	cvt.sat.f32.f32 	%f215, %f214;
	fma.rm.f32 	%f216, %f215, %f191, %f190;
	add.f32 	%f217, %f216, 0fCB40007F;
	neg.f32 	%f218, %f217;
	fma.rn.f32 	%f219, %f213, 0f3FB8AA3B, %f218;
	fma.rn.f32 	%f220, %f213, 0f32A57060, %f219;
	mov.b32 	%r71, %f216;
	shl.b32 	%r72, %r71, 23;
	mov.b32 	%f221, %r72;
	ex2.approx.ftz.f32 	%f222, %f220;
	fma.rn.f32 	%f223, %f222, %f221, %f211;
	ld.global.f32 	%f224, [%rd40+12];
	sub.f32 	%f225, %f224, %f296;
	fma.rn.f32 	%f226, %f225, 0f3BBB989D, 0f3F000000;
	cvt.sat.f32.f32 	%f227, %f226;
	fma.rm.f32 	%f228, %f227, %f191, %f190;
	add.f32 	%f229, %f228, 0fCB40007F;
	neg.f32 	%f230, %f229;
	fma.rn.f32 	%f231, %f225, 0f3FB8AA3B, %f230;
	fma.rn.f32 	%f232, %f225, 0f32A57060, %f231;
	mov.b32 	%r73, %f228;
	shl.b32 	%r74, %r73, 23;
	mov.b32 	%f233, %r74;
	ex2.approx.ftz.f32 	%f234, %f232;
	fma.rn.f32 	%f305, %f234, %f233, %f223;
	add.s32 	%r94, %r94, 4;
$L__BB2_22:
	setp.eq.s32 	%p18, %r28, 0;
	@%p18 bra 	$L__BB2_27;
	setp.eq.s32 	%p19, %r28, 1;
	@%p19 bra 	$L__BB2_25;
	add.s32 	%r75, %r94, %r3;
	mul.wide.u32 	%rd41, %r75, 4;
	add.s64 	%rd42, %rd1, %rd41;
	ld.global.f32 	%f236, [%rd42];
	sub.f32 	%f237, %f236, %f296;
	fma.rn.f32 	%f238, %f237, 0f3BBB989D, 0f3F000000;
	cvt.sat.f32.f32 	%f239, %f238;
	mov.f32 	%f240, 0f4B400001;
	mov.f32 	%f241, 0f437C0000;
	fma.rm.f32 	%f242, %f239, %f241, %f240;
	add.f32 	%f243, %f242, 0fCB40007F;
	neg.f32 	%f244, %f243;
	fma.rn.f32 	%f245, %f237, 0f3FB8AA3B, %f244;
	fma.rn.f32 	%f246, %f237, 0f32A57060, %f245;
	mov.b32 	%r76, %f242;
	shl.b32 	%r77, %r76, 23;
	mov.b32 	%f247, %r77;
	ex2.approx.ftz.f32 	%f248, %f246;
	fma.rn.f32 	%f249, %f248, %f247, %f305;
	cvt.u64.u32 	%rd43, %r3;
	cvt.u64.u32 	%rd44, %r94;
	add.s64 	%rd45, %rd44, %rd43;
	shl.b64 	%rd46, %rd45, 2;
	add.s64 	%rd47, %rd1, %rd46;
	ld.global.f32 	%f250, [%rd47+4];
	sub.f32 	%f251, %f250, %f296;
	fma.rn.f32 	%f252, %f251, 0f3BBB989D, 0f3F000000;
	cvt.sat.f32.f32 	%f253, %f252;
	fma.rm.f32 	%f254, %f253, %f241, %f240;
	add.f32 	%f255, %f254, 0fCB40007F;
	neg.f32 	%f256, %f255;
	fma.rn.f32 	%f257, %f251, 0f3FB8AA3B, %f256;
	fma.rn.f32 	%f258, %f251, 0f32A57060, %f257;
	mov.b32 	%r78, %f254;
	shl.b32 	%r79, %r78, 23;
	mov.b32 	%f259, %r79;
	ex2.approx.ftz.f32 	%f260, %f258;
	fma.rn.f32 	%f305, %f260, %f259, %f249;
	add.s32 	%r94, %r94, 2;
$L__BB2_25:
	and.b32  	%r80, %r33, 1;
	setp.eq.b32 	%p20, %r80, 1;
	not.pred 	%p21, %p20;
	@%p21 bra 	$L__BB2_27;
	add.s32 	%r81, %r94, %r3;
	mul.wide.u32 	%rd48, %r81, 4;
	add.s64 	%rd49, %rd1, %rd48;
	ld.global.f32 	%f261, [%rd49];
	sub.f32 	%f262, %f261, %f296;
	fma.rn.f32 	%f263, %f262, 0f3BBB989D, 0f3F000000;
	cvt.sat.f32.f32 	%f264, %f263;
	mov.f32 	%f265, 0f4B400001;
	mov.f32 	%f266, 0f437C0000;
	fma.rm.f32 	%f267, %f264, %f266, %f265;
	add.f32 	%f268, %f267, 0fCB40007F;
	neg.f32 	%f269, %f268;
	fma.rn.f32 	%f270, %f262, 0f3FB8AA3B, %f269;
	fma.rn.f32 	%f271, %f262, 0f32A57060, %f270;
	mov.b32 	%r82, %f267;
	shl.b32 	%r83, %r82, 23;
	mov.b32 	%f272, %r83;
	ex2.approx.ftz.f32 	%f273, %f271;
	fma.rn.f32 	%f305, %f273, %f272, %f305;
$L__BB2_27:
	add.s32 	%r84, %r3, %r1;
	mul.wide.s32 	%rd50, %r1, 4;
	add.s64 	%rd51, %rd2, %rd50;
	ld.global.f32 	%f274, [%rd51];
	sub.f32 	%f275, %f274, %f296;
	fma.rn.f32 	%f276, %f275, 0f3BBB989D, 0f3F000000;
	cvt.sat.f32.f32 	%f277, %f276;
	mov.f32 	%f278, 0f4B400001;
	mov.f32 	%f279, 0f437C0000;
	fma.rm.f32 	%f280, %f277, %f279, %f278;
	add.f32 	%f281, %f280, 0fCB40007F;
	neg.f32 	%f282, %f281;
	fma.rn.f32 	%f283, %f275, 0f3FB8AA3B, %f282;
	fma.rn.f32 	%f284, %f275, 0f32A57060, %f283;
	mov.b32 	%r85, %f280;
	shl.b32 	%r86, %r85, 23;
	mov.b32 	%f285, %r86;
	ex2.approx.ftz.f32 	%f286, %f284;
	mul.f32 	%f287, %f286, %f285;
	div.rn.f32 	%f288, %f287, %f305;
	cvta.to.global.u64 	%rd52, %rd12;
	mul.wide.s32 	%rd53, %r84, 4;
	add.s64 	%rd54, %rd52, %rd53;
	st.global.f32 	[%rd54], %f288;
$L__BB2_28:
	ret;

}


// ===== COMPILED SASS (sm_100) =====

	.target	sm_100

	.elftype	@"ET_EXEC"


//--------------------- .note.nv.tkinfo           --------------------------
	.section	.note.nv.tkinfo,"",@"SHT_NOTE"
	.sectionflags	@"SHF_NOTE_NV_TKINFO"
	.tkinfo
        /*0018*/ 	.word	0x00000002
        /*0030*/ 	.string	""
        /*0030*/ 	.string	"ptxas"
        /*0030*/ 	.string	"Cuda compilation tools, release 13.0, V13.0.88"
        /*0030*/ 	.string	"Build cuda_13.0.r13.0/compiler.36424714_0"
        /*0030*/ 	.string	"-arch sm_100 -m 64 "



//--------------------- .note.nv.cuinfo           --------------------------
	.section	.note.nv.cuinfo,"",@"SHT_NOTE"
	.sectionflags	@"SHF_NOTE_NV_CUINFO"
        /*0018*/ 	.short	0x0002
        /*001a*/ 	.short	0x0064
        /*001c*/ 	.short	0x0082
	.zero		2


//--------------------- .nv.info                  --------------------------
	.section	.nv.info,"",@"SHT_CUDA_INFO"
	.align	4


	//----- nvinfo : EIATTR_REGCOUNT
	.align		4
        /*0000*/ 	.byte	0x04, 0x2f
        /*0002*/ 	.short	(.L_1 - .L_0)
	.align		4
.L_0:
        /*0004*/ 	.word	index@(_Z7forwardPfS_S_S_iii)
        /*0008*/ 	.word	0x00000020


	//----- nvinfo : EIATTR_FRAME_SIZE
	.align		4
.L_1:
        /*000c*/ 	.byte	0x04, 0x11
        /*000e*/ 	.short	(.L_3 - .L_2)
	.align		4
.L_2:
        /*0010*/ 	.word	index@(_Z7forwardPfS_S_S_iii)
        /*0014*/ 	.word	0x00000000


	//----- nvinfo : EIATTR_REGCOUNT
	.align		4
.L_3:
        /*0018*/ 	.byte	0x04, 0x2f
        /*001a*/ 	.short	(.L_5 - .L_4)
	.align		4
.L_4:
        /*001c*/ 	.word	index@(_Z4reluiiPfS_)
        /*0020*/ 	.word	0x0000000a


	//----- nvinfo : EIATTR_FRAME_SIZE
	.align		4
.L_5:
        /*0024*/ 	.byte	0x04, 0x11
        /*0026*/ 	.short	(.L_7 - .L_6)
	.align		4
.L_6:
        /*0028*/ 	.word	index@(_Z4reluiiPfS_)
        /*002c*/ 	.word	0x00000000


	//----- nvinfo : EIATTR_REGCOUNT
	.align		4
.L_7:
        /*0030*/ 	.byte	0x04, 0x2f
        /*0032*/ 	.short	(.L_9 - .L_8)
	.align		4
.L_8:
        /*0034*/ 	.word	index@(_Z7softmaxiiPfS_)
        /*0038*/ 	.word	0x00000020


	//----- nvinfo : EIATTR_FRAME_SIZE
	.align		4
.L_9:
        /*003c*/ 	.byte	0x04, 0x11
        /*003e*/ 	.short	(.L_11 - .L_10)
	.align		4
.L_10:
        /*0040*/ 	.word	index@($__internal_0_$__cuda_sm3x_div_rn_noftz_f32_slowpath)
        /*0044*/ 	.word	0x00000000


	//----- nvinfo : EIATTR_FRAME_SIZE
	.align		4
.L_11:
        /*0048*/ 	.byte	0x04, 0x11
        /*004a*/ 	.short	(.L_13 - .L_12)
	.align		4
.L_12:
        /*004c*/ 	.word	index@(_Z7softmaxiiPfS_)
        /*0050*/ 	.word	0x00000000


	//----- nvinfo : EIATTR_MIN_STACK_SIZE
	.align		4
.L_13:
        /*0054*/ 	.byte	0x04, 0x12
        /*0056*/ 	.short	(.L_15 - .L_14)
	.align		4
.L_14:
        /*0058*/ 	.word	index@(_Z7softmaxiiPfS_)
        /*005c*/ 	.word	0x00000000


	//----- nvinfo : EIATTR_MIN_STACK_SIZE
	.align		4
.L_15:
        /*0060*/ 	.byte	0x04, 0x12
        /*0062*/ 	.short	(.L_17 - .L_16)
	.align		4
.L_16:
        /*0064*/ 	.word	index@(_Z4reluiiPfS_)
        /*0068*/ 	.word	0x00000000


	//----- nvinfo : EIATTR_MIN_STACK_SIZE
	.align		4
.L_17:
        /*006c*/ 	.byte	0x04, 0x12
        /*006e*/ 	.short	(.L_19 - .L_18)
	.align		4
.L_18:
        /*0070*/ 	.word	index@(_Z7forwardPfS_S_S_iii)
        /*0074*/ 	.word	0x00000000
.L_19:


//--------------------- .nv.compat                --------------------------
	.section	.nv.compat,"",@"SHT_CUDA_COMPAT_INFO"
	.align	4
        /*0000*/ 	.byte	0x02, 0x09, 0x00, 0x00, 0x02, 0x02, 0x01, 0x00, 0x02, 0x05, 0x05, 0x00, 0x03, 0x07, 0x01, 0x01
        /*0010*/ 	.byte	0x02, 0x03, 0x00, 0x00, 0x02, 0x06, 0x01, 0x00, 0x04, 0x0b, 0x08, 0x00, 0x01, 0x00, 0x00, 0x00
        /*0020*/ 	.byte	0x00, 0x00, 0x00, 0x00


//--------------------- .nv.info._Z7softmaxiiPfS_ --------------------------
	.section	.nv.info._Z7softmaxiiPfS_,"",@"SHT_CUDA_INFO"
	.sectionflags	@""
	.align	4


	//----- nvinfo : EIATTR_CUDA_API_VERSION
	.align		4
        /*0000*/ 	.byte	0x04, 0x37
        /*0002*/ 	.short	(.L_21 - .L_20)
.L_20:
        /*0004*/ 	.word	0x00000082


	//----- nvinfo : EIATTR_KPARAM_INFO
	.align		4
.L_21:
        /*0008*/ 	.byte	0x04, 0x17
        /*000a*/ 	.short	(.L_23 - .L_22)
.L_22:
        /*000c*/ 	.word	0x00000000
        /*0010*/ 	.short	0x0003
        /*0012*/ 	.short	0x0010
        /*0014*/ 	.byte	0x00, 0xf5, 0x21, 0x00


	//----- nvinfo : EIATTR_KPARAM_INFO
	.align		4
.L_23:
        /*0018*/ 	.byte	0x04, 0x17
        /*001a*/ 	.short	(.L_25 - .L_24)
.L_24:
        /*001c*/ 	.word	0x00000000
        /*0020*/ 	.short	0x0002
        /*0022*/ 	.short	0x0008
        /*0024*/ 	.byte	0x00, 0xf5, 0x21, 0x00


	//----- nvinfo : EIATTR_KPARAM_INFO
	.align		4
.L_25:
        /*0028*/ 	.byte	0x04, 0x17
        /*002a*/ 	.short	(.L_27 - .L_26)
.L_26:
        /*002c*/ 	.word	0x00000000
        /*0030*/ 	.short	0x0001
        /*0032*/ 	.short	0x0004
        /*0034*/ 	.byte	0x00, 0xf0, 0x11, 0x00


	//----- nvinfo : EIATTR_KPARAM_INFO
	.align		4
.L_27:
        /*0038*/ 	.byte	0x04, 0x17
        /*003a*/ 	.short	(.L_29 - .L_28)
.L_28:
        /*003c*/ 	.word	0x00000000
        /*0040*/ 	.short	0x0000
        /*0042*/ 	.short	0x0000
        /*0044*/ 	.byte	0x00, 0xf0, 0x11, 0x00


	//----- nvinfo : EIATTR_SPARSE_MMA_MASK
	.align		4
.L_29:
        /*0048*/ 	.byte	0x03, 0x50
        /*004a*/ 	.short	0x0000


	//----- nvinfo : EIATTR_MAXREG_COUNT
	.align		4
        /*004c*/ 	.byte	0x03, 0x1b
        /*004e*/ 	.short	0x00ff


	//----- nvinfo : EIATTR_MERCURY_ISA_VERSION
	.align		4
        /*0050*/ 	.byte	0x03, 0x5f
        /*0052*/ 	.short	0x0101


	//----- nvinfo : EIATTR_VRC_CTA_INIT_COUNT
	.align		4
        /*0054*/ 	.byte	0x02, 0x4a
	.zero		1
	.zero		1


	//----- nvinfo : EIATTR_EXIT_INSTR_OFFSETS
	.align		4
        /*0058*/ 	.byte	0x04, 0x1c
        /*005a*/ 	.short	(.L_31 - .L_30)


	//   ....[0]....
.L_30:
        /*005c*/ 	.word	0x000000c0


	//   ....[1]....
        /*0060*/ 	.word	0x00001710


	//----- nvinfo : EIATTR_CRS_STACK_SIZE
	.align		4
.L_31:
        /*0064*/ 	.byte	0x04, 0x1e
        /*0066*/ 	.short	(.L_33 - .L_32)
.L_32:
        /*0068*/ 	.word	0x00000000


	//----- nvinfo : EIATTR_CBANK_PARAM_SIZE
	.align		4
.L_33:
        /*006c*/ 	.byte	0x03, 0x19
        /*006e*/ 	.short	0x0018


	//----- nvinfo : EIATTR_PARAM_CBANK
	.align		4
        /*0070*/ 	.byte	0x04, 0x0a
        /*0072*/ 	.short	(.L_35 - .L_34)
	.align		4
.L_34:
        /*0074*/ 	.word	index@(.nv.constant0._Z7softmaxiiPfS_)
        /*0078*/ 	.short	0x0380
        /*007a*/ 	.short	0x0018


	//----- nvinfo : EIATTR_SW_WAR
	.align		4
.L_35:
        /*007c*/ 	.byte	0x04, 0x36
        /*007e*/ 	.short	(.L_37 - .L_36)
.L_36:
        /*0080*/ 	.word	0x00000008
.L_37:


//--------------------- .nv.info._Z4reluiiPfS_    --------------------------
	.section	.nv.info._Z4reluiiPfS_,"",@"SHT_CUDA_INFO"
	.sectionflags	@""
	.align	4


	//----- nvinfo : EIATTR_CUDA_API_VERSION
	.align		4
        /*0000*/ 	.byte	0x04, 0x37
        /*0002*/ 	.short	(.L_39 - .L_38)
.L_38:
        /*0004*/ 	.word	0x00000082


	//----- nvinfo : EIATTR_KPARAM_INFO
	.align		4
.L_39:
        /*0008*/ 	.byte	0x04, 0x17
        /*000a*/ 	.short	(.L_41 - .L_40)
.L_40:
        /*000c*/ 	.word	0x00000000
        /*0010*/ 	.short	0x0003
        /*0012*/ 	.short	0x0010
        /*0014*/ 	.byte	0x00, 0xf5, 0x21, 0x00


	//----- nvinfo : EIATTR_KPARAM_INFO
	.align		4
.L_41:
        /*0018*/ 	.byte	0x04, 0x17
        /*001a*/ 	.short	(.L_43 - .L_42)
.L_42:
        /*001c*/ 	.word	0x00000000
        /*0020*/ 	.short	0x0002
        /*0022*/ 	.short	0x0008
        /*0024*/ 	.byte	0x00, 0xf5, 0x21, 0x00


	//----- nvinfo : EIATTR_KPARAM_INFO
	.align		4
.L_43:
        /*0028*/ 	.byte	0x04, 0x17
        /*002a*/ 	.short	(.L_45 - .L_44)
.L_44:
        /*002c*/ 	.word	0x00000000
        /*0030*/ 	.short	0x0001
        /*0032*/ 	.short	0x0004
        /*0034*/ 	.byte	0x00, 0xf0, 0x11, 0x00


	//----- nvinfo : EIATTR_KPARAM_INFO
	.align		4
.L_45:
        /*0038*/ 	.byte	0x04, 0x17
        /*003a*/ 	.short	(.L_47 - .L_46)
.L_46:
        /*003c*/ 	.word	0x00000000
        /*0040*/ 	.short	0x0000
        /*0042*/ 	.short	0x0000
        /*0044*/ 	.byte	0x00, 0xf0, 0x11, 0x00


	//----- nvinfo : EIATTR_SPARSE_MMA_MASK
	.align		4
.L_47:
        /*0048*/ 	.byte	0x03, 0x50
        /*004a*/ 	.short	0x0000


	//----- nvinfo : EIATTR_MAXREG_COUNT
	.align		4
        /*004c*/ 	.byte	0x03, 0x1b
        /*004e*/ 	.short	0x00ff


	//----- nvinfo : EIATTR_MERCURY_ISA_VERSION
	.align		4
        /*0050*/ 	.byte	0x03, 0x5f
        /*0052*/ 	.short	0x0101


	//----- nvinfo : EIATTR_VRC_CTA_INIT_COUNT
	.align		4
        /*0054*/ 	.byte	0x02, 0x4a
	.zero		1
	.zero		1


	//----- nvinfo : EIATTR_EXIT_INSTR_OFFSETS
	.align		4
        /*0058*/ 	.byte	0x04, 0x1c
        /*005a*/ 	.short	(.L_49 - .L_48)


	//   ....[0]....
.L_48:
        /*005c*/ 	.word	0x000000c0


	//   ....[1]....
        /*0060*/ 	.word	0x00000160


	//----- nvinfo : EIATTR_CBANK_PARAM_SIZE
	.align		4
.L_49:
        /*0064*/ 	.byte	0x03, 0x19
        /*0066*/ 	.short	0x0018


	//----- nvinfo : EIATTR_PARAM_CBANK
	.align		4
        /*0068*/ 	.byte	0x04, 0x0a
        /*006a*/ 	.short	(.L_51 - .L_50)
	.align		4
.L_50:
        /*006c*/ 	.word	index@(.nv.constant0._Z4reluiiPfS_)
        /*0070*/ 	.short	0x0380
        /*0072*/ 	.short	0x0018


	//----- nvinfo : EIATTR_SW_WAR
	.align		4
.L_51:
        /*0074*/ 	.byte	0x04, 0x36
        /*0076*/ 	.short	(.L_53 - .L_52)
.L_52:
        /*0078*/ 	.word	0x00000008
.L_53:


//--------------------- .nv.info._Z7forwardPfS_S_S_iii --------------------------
	.section	.nv.info._Z7forwardPfS_S_S_iii,"",@"SHT_CUDA_INFO"
	.sectionflags	@""
	.align	4


	//----- nvinfo : EIATTR_CUDA_API_VERSION
	.align		4
        /*0000*/ 	.byte	0x04, 0x37
        /*0002*/ 	.short	(.L_55 - .L_54)
.L_54:
        /*0004*/ 	.word	0x00000082


	//----- nvinfo : EIATTR_KPARAM_INFO
	.align		4
.L_55:
        /*0008*/ 	.byte	0x04, 0x17
        /*000a*/ 	.short	(.L_57 - .L_56)
.L_56:
        /*000c*/ 	.word	0x00000000
        /*0010*/ 	.short	0x0006
        /*0012*/ 	.short	0x0028
        /*0014*/ 	.byte	0x00, 0xf0, 0x11, 0x00


	//----- nvinfo : EIATTR_KPARAM_INFO
	.align		4
.L_57:
        /*0018*/ 	.byte	0x04, 0x17
        /*001a*/ 	.short	(.L_59 - .L_58)
.L_58:
        /*001c*/ 	.word	0x00000000
        /*0020*/ 	.short	0x0005
        /*0022*/ 	.short	0x0024
        /*0024*/ 	.byte	0x00, 0xf0, 0x11, 0x00


	//----- nvinfo : EIATTR_KPARAM_INFO
	.align		4
.L_59:
        /*0028*/ 	.byte	0x04, 0x17
        /*002a*/ 	.short	(.L_61 - .L_60)
.L_60:
        /*002c*/ 	.word	0x00000000
        /*0030*/ 	.short	0x0004
        /*0032*/ 	.short	0x0020
        /*0034*/ 	.byte	0x00, 0xf0, 0x11, 0x00


	//----- nvinfo : EIATTR_KPARAM_INFO
	.align		4
.L_61:
        /*0038*/ 	.byte	0x04, 0x17
        /*003a*/ 	.short	(.L_63 - .L_62)
.L_62:
        /*003c*/ 	.word	0x00000000
        /*0040*/ 	.short	0x0003
        /*0042*/ 	.short	0x0018
        /*0044*/ 	.byte	0x00, 0xf5, 0x21, 0x00


	//----- nvinfo : EIATTR_KPARAM_INFO
	.align		4
.L_63:
        /*0048*/ 	.byte	0x04, 0x17
        /*004a*/ 	.short	(.L_65 - .L_64)
.L_64:
        /*004c*/ 	.word	0x00000000
        /*0050*/ 	.short	0x0002
        /*0052*/ 	.short	0x0010
        /*0054*/ 	.byte	0x00, 0xf5, 0x21, 0x00


	//----- nvinfo : EIATTR_KPARAM_INFO
	.align		4
.L_65:
        /*0058*/ 	.byte	0x04, 0x17
        /*005a*/ 	.short	(.L_67 - .L_66)
.L_66:
        /*005c*/ 	.word	0x00000000
        /*0060*/ 	.short	0x0001
        /*0062*/ 	.short	0x0008
        /*0064*/ 	.byte	0x00, 0xf5, 0x21, 0x00


	//----- nvinfo : EIATTR_KPARAM_INFO
	.align		4
.L_67:
        /*0068*/ 	.byte	0x04, 0x17
        /*006a*/ 	.short	(.L_69 - .L_68)
.L_68:
        /*006c*/ 	.word	0x00000000
        /*0070*/ 	.short	0x0000
        /*0072*/ 	.short	0x0000
        /*0074*/ 	.byte	0x00, 0xf5, 0x21, 0x00


	//----- nvinfo : EIATTR_SPARSE_MMA_MASK
	.align		4
.L_69:
        /*0078*/ 	.byte	0x03, 0x50
        /*007a*/ 	.short	0x0000


	//----- nvinfo : EIATTR_MAXREG_COUNT
	.align		4
        /*007c*/ 	.byte	0x03, 0x1b
        /*007e*/ 	.short	0x00ff


	//----- nvinfo : EIATTR_MERCURY_ISA_VERSION
	.align		4
        /*0080*/ 	.byte	0x03, 0x5f
        /*0082*/ 	.short	0x0101


	//----- nvinfo : EIATTR_VRC_CTA_INIT_COUNT
	.align		4
        /*0084*/ 	.byte	0x02, 0x4a
	.zero		1
	.zero		1


	//----- nvinfo : EIATTR_EXIT_INSTR_OFFSETS
	.align		4
        /*0088*/ 	.byte	0x04, 0x1c
        /*008a*/ 	.short	(.L_71 - .L_70)


	//   ....[0]....
.L_70:
        /*008c*/ 	.word	0x000000e0


	//   ....[1]....
        /*0090*/ 	.word	0x000009b0


	//----- nvinfo : EIATTR_CBANK_PARAM_SIZE
	.align		4
.L_71:
        /*0094*/ 	.byte	0x03, 0x19
        /*0096*/ 	.short	0x002c


	//----- nvinfo : EIATTR_PARAM_CBANK
	.align		4
        /*0098*/ 	.byte	0x04, 0x0a
        /*009a*/ 	.short	(.L_73 - .L_72)
	.align		4
.L_72:
        /*009c*/ 	.word	index@(.nv.constant0._Z7forwardPfS_S_S_iii)
        /*00a0*/ 	.short	0x0380
        /*00a2*/ 	.short	0x002c


	//----- nvinfo : EIATTR_SW_WAR
	.align		4
.L_73:
        /*00a4*/ 	.byte	0x04, 0x36
        /*00a6*/ 	.short	(.L_75 - .L_74)
.L_74:
        /*00a8*/ 	.word	0x00000008
.L_75:


//--------------------- .nv.callgraph             --------------------------
	.section	.nv.callgraph,"",@"SHT_CUDA_CALLGRAPH"
	.align	4
	.sectionentsize	8
	.align		4
        /*0000*/ 	.word	0x00000000
	.align		4
        /*0004*/ 	.word	0xffffffff
	.align		4
        /*0008*/ 	.word	0x00000000
	.align		4
        /*000c*/ 	.word	0xfffffffe
	.align		4
        /*0010*/ 	.word	0x00000000
	.align		4
        /*0014*/ 	.word	0xfffffffd
	.align		4
        /*0018*/ 	.word	0x00000000
	.align		4
        /*001c*/ 	.word	0xfffffffc


//--------------------- .text._Z7softmaxiiPfS_    --------------------------
	.section	.text._Z7softmaxiiPfS_,"ax",@progbits
	.align	128
        .global         _Z7softmaxiiPfS_
        .type           _Z7softmaxiiPfS_,@function
        .size           _Z7softmaxiiPfS_,(.L_x_31 - _Z7softmaxiiPfS_)
        .other          _Z7softmaxiiPfS_,@"STO_CUDA_ENTRY STV_DEFAULT"
_Z7softmaxiiPfS_:
.text._Z7softmaxiiPfS_:
[----:B------:R-:W-:Y:S01]  /*0000*/  LDC R1, c[0x0][0x37c] ;  /* 0x0000df00ff017b82 */ /* 0x000fe20000000800 */
[----:B------:R-:W0:Y:S07]  /*0010*/  S2R R3, SR_TID.Y ;  /* 0x0000000000037919 */ /* 0x000e2e0000002200 */
[----:B------:R-:W1:Y:S01]  /*0020*/  LDC R7, c[0x0][0x360] ;  /* 0x0000d800ff077b82 */ /* 0x000e620000000800 */
[----:B------:R-:W2:Y:S01]  /*0030*/  LDCU.64 UR4, c[0x0][0x380] ;  /* 0x00007000ff0477ac */ /* 0x000ea20008000a00 */
[----:B------:R-:W1:Y:S06]  /*0040*/  S2R R0, SR_TID.X ;  /* 0x0000000000007919 */ /* 0x000e6c0000002100 */
[----:B------:R-:W0:Y:S08]  /*0050*/  S2UR UR7, SR_CTAID.Y ;  /* 0x00000000000779c3 */ /* 0x000e300000002600 */
[----:B------:R-:W0:Y:S08]  /*0060*/  LDC R6, c[0x0][0x364] ;  /* 0x0000d900ff067b82 */ /* 0x000e300000000800 */
[----:B------:R-:W1:Y:S01]  /*0070*/  S2UR UR6, SR_CTAID.X ;  /* 0x00000000000679c3 */ /* 0x000e620000002500 */
[----:B0-----:R-:W-:-:S05]  /*0080*/  IMAD R6, R6, UR7, R3 ;  /* 0x0000000706067c24 */ /* 0x001fca000f8e0203 */
[----:B--2---:R-:W-:Y:S01]  /*0090*/  ISETP.GE.AND P0, PT, R6, UR5, PT ;  /* 0x0000000506007c0c */ /* 0x004fe2000bf06270 */
[----:B-1----:R-:W-:-:S05]  /*00a0*/  IMAD R7, R7, UR6, R0 ;  /* 0x0000000607077c24 */ /* 0x002fca000f8e0200 */
[----:B------:R-:W-:-:S13]  /*00b0*/  ISETP.GE.OR P0, PT, R7, UR4, P0 ;  /* 0x0000000407007c0c */ /* 0x000fda0008706670 */
[----:B------:R-:W-:Y:S05]  /*00c0*/  @P0 EXIT ;  /* 0x000000000000094d */ /* 0x000fea0003800000 */
[----:B------:R-:W0:Y:S01]  /*00d0*/  LDC.64 R4, c[0x0][0x388] ;  /* 0x0000e200ff047b82 */ /* 0x000e220000000a00 */
[----:B------:R-:W1:Y:S01]  /*00e0*/  LDCU.64 UR8, c[0x0][0x358] ;  /* 0x00006b00ff0877ac */ /* 0x000e620008000a00 */
[----:B------:R-:W-:-:S04]  /*00f0*/  IMAD R6, R6, UR4, RZ ;  /* 0x0000000406067c24 */ /* 0x000fc8000f8e02ff */
[----:B0-----:R-:W-:-:S05]  /*0100*/  IMAD.WIDE R2, R6, 0x4, R4 ;  /* 0x0000000406027825 */ /* 0x001fca00078e0204 */
[----:B-1----:R0:W5:Y:S01]  /*0110*/  LDG.E R0, desc[UR8][R2.64] ;  /* 0x0000000802007981 */ /* 0x002162000c1e1900 */
[----:B------:R-:W-:-:S09]  /*0120*/  UISETP.GE.AND UP0, UPT, UR4, 0x2, UPT ;  /* 0x000000020400788c */ /* 0x000fd2000bf06270 */
[----:B0-----:R-:W-:Y:S05]  /*0130*/  BRA.U !UP0, `(.L_x_0) ;  /* 0x0000000508a87547 */ /* 0x001fea000b800000 */
[----:B------:R-:W-:Y:S02]  /*0140*/  UIADD3 UR5, UPT, UPT, UR4, -0x1, URZ ;  /* 0xffffffff04057890 */ /* 0x000fe4000fffe0ff */
[----:B------:R-:W-:Y:S02]  /*0150*/  UIADD3 UR4, UPT, UPT, UR4, -0x2, URZ ;  /* 0xfffffffe04047890 */ /* 0x000fe4000fffe0ff */
[----:B------:R-:W-:Y:S02]  /*0160*/  ULOP3.LUT UR7, UR5, 0xf, URZ, 0xc0, !UPT ;  /* 0x0000000f05077892 */ /* 0x000fe4000f8ec0ff */
[----:B------:R-:W-:-:S03]  /*0170*/  UISETP.GE.U32.AND UP0, UPT, UR4, 0xf, UPT ;  /* 0x0000000f0400788c */ /* 0x000fc6000bf06070 */
[----:B------:R-:W-:-:S06]  /*0180*/  UMOV UR4, 0x1 ;  /* 0x0000000100047882 */ /* 0x000fcc0000000000 */
[----:B------:R-:W-:Y:S05]  /*0190*/  BRA.U !UP0, `(.L_x_1) ;  /* 0x00000001089c7547 */ /* 0x000fea000b800000 */
[----:B------:R-:W-:Y:S01]  /*01a0*/  IADD3 R9, PT, PT, R6, 0x1, RZ ;  /* 0x0000000106097810 */ /* 0x000fe20007ffe0ff */
[----:B------:R-:W-:-:S04]  /*01b0*/  ULOP3.LUT UR4, UR5, 0xfffffff0, URZ, 0xc0, !UPT ;  /* 0xfffffff005047892 */ /* 0x000fc8000f8ec0ff */
[----:B------:R-:W-:Y:S01]  /*01c0*/  IMAD.WIDE.U32 R4, R9, 0x4, R4 ;  /* 0x0000000409047825 */ /* 0x000fe200078e0004 */
[----:B------:R-:W-:-:S03]  /*01d0*/  UIADD3 UR6, UPT, UPT, -UR4, URZ, URZ ;  /* 0x000000ff04067290 */ /* 0x000fc6000fffe1ff */
[----:B------:R-:W-:Y:S01]  /*01e0*/  UMOV UR4, URZ ;  /* 0x000000ff00047c82 */ /* 0x000fe20008000000 */
[----:B------:R-:W-:-:S04]  /*01f0*/  IADD3 R13, P0, PT, R4, 0x20, RZ ;  /* 0x00000020040d7810 */ /* 0x000fc80007f1e0ff */
[----:B------:R-:W-:-:S09]  /*0200*/  IADD3.X R5, PT, PT, RZ, R5, RZ, P0, !PT ;  /* 0x00000005ff057210 */ /* 0x000fd200007fe4ff */
.L_x_2:
[----:B------:R-:W-:-:S05]  /*0210*/  MOV R4, R13 ;  /* 0x0000000d00047202 */ /* 0x000fca0000000f00 */
[----:B------:R-:W2:Y:S04]  /*0220*/  LDG.E R13, desc[UR8][R4.64+-0x20] ;  /* 0xffffe008040d7981 */ /* 0x000ea8000c1e1900 */
[----:B------:R-:W2:Y:S04]  /*0230*/  LDG.E R12, desc[UR8][R4.64+-0x1c] ;  /* 0xffffe408040c7981 */ /* 0x000ea8000c1e1900 */
[----:B------:R-:W3:Y:S04]  /*0240*/  LDG.E R15, desc[UR8][R4.64+-0x18] ;  /* 0xffffe808040f7981 */ /* 0x000ee8000c1e1900 */
[----:B------:R-:W3:Y:S04]  /*0250*/  LDG.E R14, desc[UR8][R4.64+-0x14] ;  /* 0xffffec08040e7981 */ /* 0x000ee8000c1e1900 */
[----:B------:R-:W4:Y:S04]  /*0260*/  LDG.E R17, desc[UR8][R4.64+-0x10] ;  /* 0xfffff00804117981 */ /* 0x000f28000c1e1900 */
        /* <DEDUP_REMOVED lines=10> */
[----:B------:R0:W4:Y:S01]  /*0310*/  LDG.E R8, desc[UR8][R4.64+0x1c] ;  /* 0x00001c0804087981 */ /* 0x000122000c1e1900 */
[----:B------:R-:W-:-:S02]  /*0320*/  UIADD3 UR6, UPT, UPT, UR6, 0x10, URZ ;  /* 0x0000001006067890 */ /* 0x000fc4000fffe0ff */
[----:B------:R-:W-:Y:S02]  /*0330*/  UIADD3 UR4, UPT, UPT, UR4, 0x10, URZ ;  /* 0x0000001004047890 */ /* 0x000fe4000fffe0ff */
[----:B------:R-:W-:Y:S01]  /*0340*/  UISETP.NE.AND UP0, UPT, UR6, URZ, UPT ;  /* 0x000000ff0600728c */ /* 0x000fe2000bf05270 */
[----:B--2--5:R-:W-:Y:S02]  /*0350*/  FMNMX3 R12, R0, R13, R12, !PT ;  /* 0x0000000d000c7276 */ /* 0x024fe4000780000c */
[----:B------:R-:W-:-:S04]  /*0360*/  IADD3 R13, P0, PT, R4, 0x40, RZ ;  /* 0x00000040040d7810 */ /* 0x000fc80007f1e0ff */
[----:B0-----:R-:W-:Y:S02]  /*0370*/  IADD3.X R5, PT, PT, RZ, R5, RZ, P0, !PT ;  /* 0x00000005ff057210 */ /* 0x001fe400007fe4ff */
[----:B---3--:R-:W-:-:S04]  /*0380*/  FMNMX3 R12, R12, R15, R14, !PT ;  /* 0x0000000f0c0c7276 */ /* 0x008fc8000780000e */
[----:B----4-:R-:W-:-:S04]  /*0390*/  FMNMX3 R12, R12, R17, R16, !PT ;  /* 0x000000110c0c7276 */ /* 0x010fc80007800010 */
[----:B------:R-:W-:-:S04]  /*03a0*/  FMNMX3 R12, R12, R19, R18, !PT ;  /* 0x000000130c0c7276 */ /* 0x000fc80007800012 */
[----:B------:R-:W-:-:S04]  /*03b0*/  FMNMX3 R12, R12, R21, R20, !PT ;  /* 0x000000150c0c7276 */ /* 0x000fc80007800014 */
[----:B------:R-:W-:-:S04]  /*03c0*/  FMNMX3 R12, R12, R23, R22, !PT ;  /* 0x000000170c0c7276 */ /* 0x000fc80007800016 */
[----:B------:R-:W-:-:S04]  /*03d0*/  FMNMX3 R10, R12, R10, R11, !PT ;  /* 0x0000000a0c0a7276 */ /* 0x000fc8000780000b */
[----:B------:R-:W-:Y:S01]  /*03e0*/  FMNMX3 R0, R10, R9, R8, !PT ;  /* 0x000000090a007276 */ /* 0x000fe20007800008 */
[----:B------:R-:W-:Y:S06]  /*03f0*/  BRA.U UP0, `(.L_x_2) ;  /* 0xfffffffd00847547 */ /* 0x000fec000b83ffff */
[----:B------:R-:W-:-:S12]  /*0400*/  UIADD3 UR4, UPT, UPT, UR4, 0x1, URZ ;  /* 0x0000000104047890 */ /* 0x000fd8000fffe0ff */
.L_x_1:
[----:B------:R-:W-:-:S09]  /*0410*/  UISETP.NE.AND UP0, UPT, UR7, URZ, UPT ;  /* 0x000000ff0700728c */ /* 0x000fd2000bf05270 */
[----:B------:R-:W-:Y:S05]  /*0420*/  BRA.U !UP0, `(.L_x_0) ;  /* 0x0000000108ec7547 */ /* 0x000fea000b800000 */
[----:B------:R-:W-:Y:S02]  /*0430*/  UISETP.GE.U32.AND UP0, UPT, UR7, 0x8, UPT ;  /* 0x000000080700788c */ /* 0x000fe4000bf06070 */
[----:B------:R-:W-:-:S04]  /*0440*/  ULOP3.LUT UR6, UR5, 0x7, URZ, 0xc0, !UPT ;  /* 0x0000000705067892 */ /* 0x000fc8000f8ec0ff */
[----:B------:R-:W-:-:S03]  /*0450*/  UISETP.NE.AND UP1, UPT, UR6, URZ, UPT ;  /* 0x000000ff0600728c */ /* 0x000fc6000bf25270 */
[----:B------:R-:W-:Y:S08]  /*0460*/  BRA.U !UP0, `(.L_x_3) ;  /* 0x0000000108547547 */ /* 0x000ff0000b800000 */
[----:B------:R-:W0:Y:S01]  /*0470*/  LDC.64 R8, c[0x0][0x388] ;  /* 0x0000e200ff087b82 */ /* 0x000e220000000a00 */
[----:B------:R-:W1:Y:S01]  /*0480*/  LDCU.64 UR10, c[0x0][0x388] ;  /* 0x00007100ff0a77ac */ /* 0x000e620008000a00 */
[C---:B------:R-:W-:Y:S02]  /*0490*/  IADD3 R10, P0, PT, R6.reuse, UR4, RZ ;  /* 0x00000004060a7c10 */ /* 0x040fe4000ff1e0ff */
[----:B------:R-:W-:Y:S02]  /*04a0*/  IADD3 R5, PT, PT, R6, UR4, RZ ;  /* 0x0000000406057c10 */ /* 0x000fe4000fffe0ff */
[----:B------:R-:W-:Y:S02]  /*04b0*/  IADD3.X R11, PT, PT, RZ, RZ, RZ, P0, !PT ;  /* 0x000000ffff0b7210 */ /* 0x000fe400007fe4ff */
[----:B-1----:R-:W-:Y:S01]  /*04c0*/  LEA R4, P0, R10, UR10, 0x2 ;  /* 0x0000000a0a047c11 */ /* 0x002fe2000f8010ff */
[----:B0-----:R-:W-:-:S03]  /*04d0*/  IMAD.WIDE.U32 R8, R5, 0x4, R8 ;  /* 0x0000000405087825 */ /* 0x001fc600078e0008 */
[----:B------:R-:W-:-:S03]  /*04e0*/  LEA.HI.X R5, R10, UR11, R11, 0x2, P0 ;  /* 0x0000000b0a057c11 */ /* 0x000fc600080f140b */
[----:B------:R-:W2:Y:S04]  /*04f0*/  LDG.E R9, desc[UR8][R8.64] ;  /* 0x0000000808097981 */ /* 0x000ea8000c1e1900 */
[----:B------:R-:W2:Y:S04]  /*0500*/  LDG.E R10, desc[UR8][R4.64+0x4] ;  /* 0x00000408040a7981 */ /* 0x000ea8000c1e1900 */
[----:B------:R-:W3:Y:S04]  /*0510*/  LDG.E R11, desc[UR8][R4.64+0x8] ;  /* 0x00000808040b7981 */ /* 0x000ee8000c1e1900 */
[----:B------:R-:W3:Y:S04]  /*0520*/  LDG.E R12, desc[UR8][R4.64+0xc] ;  /* 0x00000c08040c7981 */ /* 0x000ee8000c1e1900 */
[----:B------:R-:W4:Y:S04]  /*0530*/  LDG.E R13, desc[UR8][R4.64+0x10] ;  /* 0x00001008040d7981 */ /* 0x000f28000c1e1900 */
[----:B------:R-:W4:Y:S04]  /*0540*/  LDG.E R14, desc[UR8][R4.64+0x14] ;  /* 0x00001408040e7981 */ /* 0x000f28000c1e1900 */
[----:B------:R-:W4:Y:S04]  /*0550*/  LDG.E R15, desc[UR8][R4.64+0x18] ;  /* 0x00001808040f7981 */ /* 0x000f28000c1e1900 */
[----:B------:R-:W4:Y:S01]  /*0560*/  LDG.E R16, desc[UR8][R4.64+0x1c] ;  /* 0x00001c0804107981 */ /* 0x000f22000c1e1900 */
[----:B------:R-:W-:Y:S01]  /*0570*/  UIADD3 UR4, UPT, UPT, UR4, 0x8, URZ ;  /* 0x0000000804047890 */ /* 0x000fe2000fffe0ff */
[----:B--2--5:R-:W-:-:S04]  /*0580*/  FMNMX3 R10, R0, R9, R10, !PT ;  /* 0x00000009000a7276 */ /* 0x024fc8000780000a */
[----:B---3--:R-:W-:-:S04]  /*0590*/  FMNMX3 R10, R10, R11, R12, !PT ;  /* 0x0000000b0a0a7276 */ /* 0x008fc8000780000c */
[----:B----4-:R-:W-:-:S04]  /*05a0*/  FMNMX3 R10, R10, R13, R14, !PT ;  /* 0x0000000d0a0a7276 */ /* 0x010fc8000780000e */
[----:B------:R-:W-:-:S07]  /*05b0*/  FMNMX3 R0, R10, R15, R16, !PT ;  /* 0x0000000f0a007276 */ /* 0x000fce0007800010 */
.L_x_3:
        /* <DEDUP_REMOVED lines=16> */
[----:B------:R-:W3:Y:S01]  /*06c0*/  LDG.E R12, desc[UR8][R8.64+0xc] ;  /* 0x00000c08080c7981 */ /* 0x000ee2000c1e1900 */
[----:B------:R-:W-:Y:S01]  /*06d0*/  UIADD3 UR4, UPT, UPT, UR4, 0x4, URZ ;  /* 0x0000000404047890 */ /* 0x000fe2000fffe0ff */
[----:B--2--5:R-:W-:-:S04]  /*06e0*/  FMNMX3 R0, R0, R5, R10, !PT ;  /* 0x0000000500007276 */ /* 0x024fc8000780000a */
[----:B---3--:R-:W-:-:S07]  /*06f0*/  FMNMX3 R0, R0, R11, R12, !PT ;  /* 0x0000000b00007276 */ /* 0x008fce000780000c */
.L_x_4:
[----:B------:R-:W-:Y:S05]  /*0700*/  BRA.U !UP1, `(.L_x_0) ;  /* 0x0000000109347547 */ /* 0x000fea000b800000 */
[----:B------:R-:W0:Y:S01]  /*0710*/  LDC.64 R4, c[0x0][0x388] ;  /* 0x0000e200ff047b82 */ /* 0x000e220000000a00 */
[----:B------:R-:W-:Y:S01]  /*0720*/  IADD3 R9, PT, PT, R6, UR4, RZ ;  /* 0x0000000406097c10 */ /* 0x000fe2000fffe0ff */
[----:B------:R-:W-:-:S04]  /*0730*/  UIADD3 UR5, UPT, UPT, -UR5, URZ, URZ ;  /* 0x000000ff05057290 */ /* 0x000fc8000fffe1ff */
[----:B0-----:R-:W-:-:S05]  /*0740*/  IMAD.WIDE.U32 R4, R9, 0x4, R4 ;  /* 0x0000000409047825 */ /* 0x001fca00078e0004 */
[----:B------:R-:W-:-:S07]  /*0750*/  MOV R9, R5 ;  /* 0x0000000500097202 */ /* 0x000fce0000000f00 */
.L_x_5:
[----:B------:R-:W-:-:S06]  /*0760*/  MOV R5, R9 ;  /* 0x0000000900057202 */ /* 0x000fcc0000000f00 */
[----:B------:R0:W2:Y:S01]  /*0770*/  LDG.E R5, desc[UR8][R4.64] ;  /* 0x0000000804057981 */ /* 0x0000a2000c1e1900 */
[----:B------:R-:W-:-:S04]  /*0780*/  UIADD3 UR5, UPT, UPT, UR5, 0x1, URZ ;  /* 0x0000000105057890 */ /* 0x000fc8000fffe0ff */
[----:B------:R-:W-:Y:S01]  /*0790*/  UISETP.NE.AND UP0, UPT, UR5, URZ, UPT ;  /* 0x000000ff0500728c */ /* 0x000fe2000bf05270 */
[----:B0-----:R-:W-:-:S04]  /*07a0*/  IADD3 R4, P0, PT, R4, 0x4, RZ ;  /* 0x0000000404047810 */ /* 0x001fc80007f1e0ff */
[----:B------:R-:W-:Y:S02]  /*07b0*/  IADD3.X R9, PT, PT, RZ, R9, RZ, P0, !PT ;  /* 0x00000009ff097210 */ /* 0x000fe400007fe4ff */
[----:B--2--5:R-:W-:Y:S02]  /*07c0*/  FMNMX R0, R5, R0, !PT ;  /* 0x0000000005007209 */ /* 0x024fe40007800000 */
[----:B------:R-:W-:Y:S05]  /*07d0*/  BRA.U UP0, `(.L_x_5) ;  /* 0xfffffffd00e07547 */ /* 0x000fea000b83ffff */
.L_x_0:
[----:B------:R-:W0:Y:S01]  /*07e0*/  LDCU UR5, c[0x0][0x380] ;  /* 0x00007000ff0577ac */ /* 0x000e220008000800 */
[----:B------:R-:W-:Y:S01]  /*07f0*/  HFMA2 R17, -RZ, RZ, 0, 0 ;  /* 0x00000000ff117431 */ /* 0x000fe200000001ff */
[----:B0-----:R-:W-:-:S09]  /*0800*/  UISETP.GE.AND UP0, UPT, UR5, 0x1, UPT ;  /* 0x000000010500788c */ /* 0x001fd2000bf06270 */
[----:B------:R-:W-:Y:S05]  /*0810*/  BRA.U !UP0, `(.L_x_6) ;  /* 0x0000000d08407547 */ /* 0x000fea000b800000 */
[----:B------:R-:W-:Y:S01]  /*0820*/  UISETP.GE.U32.AND UP1, UPT, UR5, 0x8, UPT ;  /* 0x000000080500788c */ /* 0x000fe2000bf26070 */
[----:B------:R-:W-:Y:S01]  /*0830*/  MOV R17, RZ ;  /* 0x000000ff00117202 */ /* 0x000fe20000000f00 */
[----:B------:R-:W-:Y:S01]  /*0840*/  ULOP3.LUT UR6, UR5, 0x7, URZ, 0xc0, !UPT ;  /* 0x0000000705067892 */ /* 0x000fe2000f8ec0ff */
[----:B------:R-:W-:-:S03]  /*0850*/  UMOV UR4, URZ ;  /* 0x000000ff00047c82 */ /* 0x000fc60008000000 */
[----:B------:R-:W-:-:S03]  /*0860*/  UISETP.NE.AND UP0, UPT, UR6, URZ, UPT ;  /* 0x000000ff0600728c */ /* 0x000fc6000bf05270 */
[----:B------:R-:W-:Y:S08]  /*0870*/  BRA.U !UP1, `(.L_x_7) ;  /* 0x0000000509787547 */ /* 0x000ff0000b800000 */
[----:B------:R-:W0:Y:S01]  /*0880*/  LDC.64 R4, c[0x0][0x388] ;  /* 0x0000e200ff047b82 */ /* 0x000e220000000a00 */
[----:B------:R-:W-:Y:S01]  /*0890*/  ULOP3.LUT UR4, UR5, 0x7ffffff8, URZ, 0xc0, !UPT ;  /* 0x7ffffff805047892 */ /* 0x000fe2000f8ec0ff */
[----:B------:R-:W-:-:S03]  /*08a0*/  MOV R17, RZ ;  /* 0x000000ff00117202 */ /* 0x000fc60000000f00 */
[----:B------:R-:W-:Y:S01]  /*08b0*/  UIADD3 UR7, UPT, UPT, -UR4, URZ, URZ ;  /* 0x000000ff04077290 */ /* 0x000fe2000fffe1ff */
[----:B0-----:R-:W-:-:S03]  /*08c0*/  IMAD.WIDE.U32 R4, R6, 0x4, R4 ;  /* 0x0000000406047825 */ /* 0x001fc600078e0004 */
[----:B------:R-:W-:-:S04]  /*08d0*/  IADD3 R4, P0, PT, R4, 0x10, RZ ;  /* 0x0000001004047810 */ /* 0x000fc80007f1e0ff */
[----:B------:R-:W-:-:S09]  /*08e0*/  IADD3.X R5, PT, PT, RZ, R5, RZ, P0, !PT ;  /* 0x00000005ff057210 */ /* 0x000fd200007fe4ff */
.L_x_8:
[----:B------:R-:W2:Y:S04]  /*08f0*/  LDG.E R9, desc[UR8][R4.64+-0x10] ;  /* 0xfffff00804097981 */ /* 0x000ea8000c1e1900 */
[----:B------:R-:W3:Y:S04]  /*0900*/  LDG.E R25, desc[UR8][R4.64+-0xc] ;  /* 0xfffff40804197981 */ /* 0x000ee8000c1e1900 */
[----:B------:R-:W4:Y:S04]  /*0910*/  LDG.E R27, desc[UR8][R4.64+-0x8] ;  /* 0xfffff808041b7981 */ /* 0x000f28000c1e1900 */
[----:B------:R-:W4:Y:S04]  /*0920*/  LDG.E R23, desc[UR8][R4.64+-0x4] ;  /* 0xfffffc0804177981 */ /* 0x000f28000c1e1900 */
[----:B------:R-:W4:Y:S04]  /*0930*/  LDG.E R13, desc[UR8][R4.64] ;  /* 0x00000008040d7981 */ /* 0x000f28000c1e1900 */
[----:B------:R-:W4:Y:S04]  /*0940*/  LDG.E R19, desc[UR8][R4.64+0x4] ;  /* 0x0000040804137981 */ /* 0x000f28000c1e1900 */
[----:B------:R-:W4:Y:S04]  /*0950*/  LDG.E R15, desc[UR8][R4.64+0x8] ;  /* 0x00000808040f7981 */ /* 0x000f28000c1e1900 */
[----:B------:R0:W4:Y:S01]  /*0960*/  LDG.E R11, desc[UR8][R4.64+0xc] ;  /* 0x00000c08040b7981 */ /* 0x000122000c1e1900 */
[----:B------:R-:W-:Y:S01]  /*0970*/  HFMA2 R10, -RZ, RZ, 0.96630859375, -0.0022525787353515625 ;  /* 0x3bbb989dff0a7431 */ /* 0x000fe200000001ff */
[----:B------:R-:W-:Y:S01]  /*0980*/  MOV R8, 0x437c0000 ;  /* 0x437c000000087802 */ /* 0x000fe20000000f00 */
[----:B------:R-:W-:-:S04]  /*0990*/  UIADD3 UR7, UPT, UPT, UR7, 0x8, URZ ;  /* 0x0000000807077890 */ /* 0x000fc8000fffe0ff */
[----:B------:R-:W-:Y:S01]  /*09a0*/  UISETP.NE.AND UP1, UPT, UR7, URZ, UPT ;  /* 0x000000ff0700728c */ /* 0x000fe2000bf25270 */
[----:B0-----:R-:W-:-:S04]  /*09b0*/  IADD3 R4, P0, PT, R4, 0x20, RZ ;  /* 0x0000002004047810 */ /* 0x001fc80007f1e0ff */
[----:B------:R-:W-:Y:S01]  /*09c0*/  IADD3.X R5, PT, PT, RZ, R5, RZ, P0, !PT ;  /* 0x00000005ff057210 */ /* 0x000fe200007fe4ff */
[----:B--2--5:R-:W-:-:S04]  /*09d0*/  FADD R9, R9, -R0 ;  /* 0x8000000009097221 */ /* 0x024fc80000000000 */
[----:B------:R-:W-:Y:S01]  /*09e0*/  FFMA.SAT R21, R9, R10, 0.5 ;  /* 0x3f00000009157423 */ /* 0x000fe2000000200a */
[----:B---3--:R-:W-:-:S03]  /*09f0*/  FADD R25, R25, -R0 ;  /* 0x8000000019197221 */ /* 0x008fc60000000000 */
[----:B------:R-:W-:Y:S01]  /*0a00*/  FFMA.RM R14, R21, R8, 12582913 ;  /* 0x4b400001150e7423 */ /* 0x000fe20000004008 */
[----:B------:R-:W-:-:S03]  /*0a10*/  FFMA.SAT R21, R25, R10, 0.5 ;  /* 0x3f00000019157423 */ /* 0x000fc6000000200a */
[----:B------:R-:W-:Y:S01]  /*0a20*/  FADD R12, R14, -12583039 ;  /* 0xcb40007f0e0c7421 */ /* 0x000fe20000000000 */
[----:B----4-:R-:W-:-:S03]  /*0a30*/  FADD R23, R23, -R0 ;  /* 0x8000000017177221 */ /* 0x010fc60000000000 */
[----:B------:R-:W-:-:S04]  /*0a40*/  FFMA R12, R9, 1.4426950216293334961, -R12 ;  /* 0x3fb8aa3b090c7823 */ /* 0x000fc8000000080c */
[----:B------:R-:W-:Y:S01]  /*0a50*/  FFMA R16, R9, 1.925963033500011079e-08, R12 ;  /* 0x32a5706009107823 */ /* 0x000fe2000000000c */
[----:B------:R-:W-:Y:S01]  /*0a60*/  FFMA.RM R9, R21, R8, 12582913 ;  /* 0x4b40000115097423 */ /* 0x000fe20000004008 */
[----:B------:R-:W-:-:S03]  /*0a70*/  FADD R21, R27, -R0 ;  /* 0x800000001b157221 */ /* 0x000fc60000000000 */
[----:B------:R-:W-:Y:S01]  /*0a80*/  FADD R12, R9, -12583039 ;  /* 0xcb40007f090c7421 */ /* 0x000fe20000000000 */
[----:B------:R-:W0:Y:S01]  /*0a90*/  MUFU.EX2 R16, R16 ;  /* 0x0000001000107308 */ /* 0x000e220000000800 */
[----:B------:R-:W-:Y:S02]  /*0aa0*/  FFMA.SAT R27, R21, R10, 0.5 ;  /* 0x3f000000151b7423 */ /* 0x000fe4000000200a */
[----:B------:R-:W-:Y:S02]  /*0ab0*/  FFMA R18, R25, 1.4426950216293334961, -R12 ;  /* 0x3fb8aa3b19127823 */ /* 0x000fe4000000080c */
[----:B------:R-:W-:Y:S01]  /*0ac0*/  FFMA.RM R12, R27, R8, 12582913 ;  /* 0x4b4000011b0c7423 */ /* 0x000fe20000004008 */
[----:B------:R-:W-:Y:S01]  /*0ad0*/  FFMA.SAT R27, R23, R10, 0.5 ;  /* 0x3f000000171b7423 */ /* 0x000fe2000000200a */
[----:B------:R-:W-:Y:S01]  /*0ae0*/  FFMA R20, R25, 1.925963033500011079e-08, R18 ;  /* 0x32a5706019147823 */ /* 0x000fe20000000012 */
[--C-:B------:R-:W-:Y:S01]  /*0af0*/  FADD R25, R13, -R0.reuse ;  /* 0x800000000d197221 */ /* 0x100fe20000000000 */
[----:B------:R-:W-:Y:S01]  /*0b00*/  SHF.L.U32 R18, R14, 0x17, RZ ;  /* 0x000000170e127819 */ /* 0x000fe200000006ff */
[----:B------:R-:W-:Y:S01]  /*0b10*/  FADD R22, R12, -12583039 ;  /* 0xcb40007f0c167421 */ /* 0x000fe20000000000 */
[----:B------:R-:W-:Y:S01]  /*0b20*/  FFMA.RM R13, R27, R8, 12582913 ;  /* 0x4b4000011b0d7423 */ /* 0x000fe20000004008 */
[----:B------:R-:W-:Y:S01]  /*0b30*/  FFMA.SAT R29, R25, R10, 0.5 ;  /* 0x3f000000191d7423 */ /* 0x000fe2000000200a */
[----:B------:R-:W-:Y:S01]  /*0b40*/  FADD R27, R19, -R0 ;  /* 0x80000000131b7221 */ /* 0x000fe20000000000 */
[----:B------:R-:W-:Y:S01]  /*0b50*/  FFMA R22, R21, 1.4426950216293334961, -R22 ;  /* 0x3fb8aa3b15167823 */ /* 0x000fe20000000816 */
[----:B------:R-:W-:Y:S01]  /*0b60*/  FADD R24, R13, -12583039 ;  /* 0xcb40007f0d187421 */ /* 0x000fe20000000000 */
[----:B------:R1:W2:Y:S01]  /*0b70*/  MUFU.EX2 R14, R20 ;  /* 0x00000014000e7308 */ /* 0x0002a20000000800 */
[----:B0-----:R-:W-:Y:S01]  /*0b80*/  FFMA R17, R18, R16, R17 ;  /* 0x0000001012117223 */ /* 0x001fe20000000011 */
[----:B------:R-:W-:Y:S01]  /*0b90*/  FFMA.RM R16, R29, R8, 12582913 ;  /* 0x4b4000011d107423 */ /* 0x000fe20000004008 */
[----:B------:R-:W-:Y:S01]  /*0ba0*/  FFMA R18, R21, 1.925963033500011079e-08, R22 ;  /* 0x32a5706015127823 */ /* 0x000fe20000000016 */
[----:B------:R-:W-:Y:S01]  /*0bb0*/  FFMA R24, R23, 1.4426950216293334961, -R24 ;  /* 0x3fb8aa3b17187823 */ /* 0x000fe20000000818 */
[----:B------:R-:W-:Y:S01]  /*0bc0*/  FFMA.SAT R19, R27, R10, 0.5 ;  /* 0x3f0000001b137423 */ /* 0x000fe2000000200a */
[----:B------:R-:W-:Y:S01]  /*0bd0*/  FADD R22, R16, -12583039 ;  /* 0xcb40007f10167421 */ /* 0x000fe20000000000 */
[----:B------:R-:W-:Y:S01]  /*0be0*/  FADD R21, R11, -R0 ;  /* 0x800000000b157221 */ /* 0x000fe20000000000 */
[----:B------:R-:W-:Y:S01]  /*0bf0*/  FFMA R24, R23, 1.925963033500011079e-08, R24 ;  /* 0x32a5706017187823 */ /* 0x000fe20000000018 */
[----:B------:R-:W-:Y:S01]  /*0c00*/  FADD R23, R15, -R0 ;  /* 0x800000000f177221 */ /* 0x000fe20000000000 */
[----:B------:R-:W-:Y:S01]  /*0c10*/  FFMA R22, R25, 1.4426950216293334961, -R22 ;  /* 0x3fb8aa3b19167823 */ /* 0x000fe20000000816 */
[----:B------:R-:W-:Y:S01]  /*0c20*/  FFMA.RM R19, R19, R8, 12582913 ;  /* 0x4b40000113137423 */ /* 0x000fe20000004008 */
[----:B------:R-:W0:Y:S01]  /*0c30*/  MUFU.EX2 R18, R18 ;  /* 0x0000001200127308 */ /* 0x000e220000000800 */
[----:B------:R-:W-:Y:S01]  /*0c40*/  SHF.L.U32 R12, R12, 0x17, RZ ;  /* 0x000000170c0c7819 */ /* 0x000fe200000006ff */
[----:B-1----:R-:W-:Y:S01]  /*0c50*/  FFMA R20, R25, 1.925963033500011079e-08, R22 ;  /* 0x32a5706019147823 */ /* 0x002fe20000000016 */
[----:B------:R-:W-:Y:S01]  /*0c60*/  FFMA.SAT R25, R23, R10, 0.5 ;  /* 0x3f00000017197423 */ /* 0x000fe2000000200a */
[----:B------:R-:W-:Y:S01]  /*0c70*/  FADD R26, R19, -12583039 ;  /* 0xcb40007f131a7421 */ /* 0x000fe20000000000 */
[----:B------:R-:W-:-:S02]  /*0c80*/  SHF.L.U32 R22, R9, 0x17, RZ ;  /* 0x0000001709167819 */ /* 0x000fc400000006ff */
[----:B------:R-:W-:Y:S01]  /*0c90*/  FFMA.RM R11, R25, R8, 12582913 ;  /* 0x4b400001190b7423 */ /* 0x000fe20000004008 */
[----:B------:R-:W-:Y:S01]  /*0ca0*/  FFMA.SAT R25, R21, R10, 0.5 ;  /* 0x3f00000015197423 */ /* 0x000fe2000000200a */
[----:B------:R1:W3:Y:S01]  /*0cb0*/  MUFU.EX2 R15, R24 ;  /* 0x00000018000f7308 */ /* 0x0002e20000000800 */
[----:B------:R-:W-:Y:S01]  /*0cc0*/  FFMA R26, R27, 1.4426950216293334961, -R26 ;  /* 0x3fb8aa3b1b1a7823 */ /* 0x000fe2000000081a */
[----:B------:R-:W-:Y:S01]  /*0cd0*/  FADD R10, R11, -12583039 ;  /* 0xcb40007f0b0a7421 */ /* 0x000fe20000000000 */
[----:B------:R-:W-:Y:S01]  /*0ce0*/  FFMA.RM R8, R25, R8, 12582913 ;  /* 0x4b40000119087423 */ /* 0x000fe20000004008 */
[----:B--2---:R-:W-:Y:S01]  /*0cf0*/  FFMA R17, R22, R14, R17 ;  /* 0x0000000e16117223 */ /* 0x004fe20000000011 */
[----:B------:R-:W-:Y:S01]  /*0d00*/  FFMA R26, R27, 1.925963033500011079e-08, R26 ;  /* 0x32a570601b1a7823 */ /* 0x000fe2000000001a */
[----:B------:R-:W-:Y:S01]  /*0d10*/  SHF.L.U32 R13, R13, 0x17, RZ ;  /* 0x000000170d0d7819 */ /* 0x000fe200000006ff */
[----:B------:R-:W-:Y:S01]  /*0d20*/  FADD R28, R8, -12583039 ;  /* 0xcb40007f081c7421 */ /* 0x000fe20000000000 */
[----:B------:R-:W2:Y:S01]  /*0d30*/  MUFU.EX2 R20, R20 ;  /* 0x0000001400147308 */ /* 0x000ea20000000800 */
[----:B-1----:R-:W-:Y:S01]  /*0d40*/  FFMA R24, R23, 1.4426950216293334961, -R10 ;  /* 0x3fb8aa3b17187823 */ /* 0x002fe2000000080a */
[----:B0-----:R-:W-:Y:S01]  /*0d50*/  FFMA R12, R12, R18, R17 ;  /* 0x000000120c0c7223 */ /* 0x001fe20000000011 */
[----:B------:R-:W-:Y:S01]  /*0d60*/  FFMA R28, R21, 1.4426950216293334961, -R28 ;  /* 0x3fb8aa3b151c7823 */ /* 0x000fe2000000081c */
[----:B------:R-:W-:Y:S01]  /*0d70*/  SHF.L.U32 R16, R16, 0x17, RZ ;  /* 0x0000001710107819 */ /* 0x000fe200000006ff */
[----:B------:R-:W-:Y:S01]  /*0d80*/  FFMA R9, R23, 1.925963033500011079e-08, R24 ;  /* 0x32a5706017097823 */ /* 0x000fe20000000018 */
[----:B------:R-:W-:Y:S01]  /*0d90*/  SHF.L.U32 R11, R11, 0x17, RZ ;  /* 0x000000170b0b7819 */ /* 0x000fe200000006ff */
[----:B------:R-:W-:Y:S01]  /*0da0*/  FFMA R28, R21, 1.925963033500011079e-08, R28 ;  /* 0x32a57060151c7823 */ /* 0x000fe2000000001c */
[----:B------:R-:W0:Y:S01]  /*0db0*/  MUFU.EX2 R10, R26 ;  /* 0x0000001a000a7308 */ /* 0x000e220000000800 */
[----:B---3--:R-:W-:Y:S01]  /*0dc0*/  FFMA R13, R13, R15, R12 ;  /* 0x0000000f0d0d7223 */ /* 0x008fe2000000000c */
[----:B------:R-:W-:-:S02]  /*0dd0*/  SHF.L.U32 R12, R19, 0x17, RZ ;  /* 0x00000017130c7819 */ /* 0x000fc400000006ff */
[----:B------:R-:W-:-:S04]  /*0de0*/  SHF.L.U32 R8, R8, 0x17, RZ ;  /* 0x0000001708087819 */ /* 0x000fc800000006ff */
[----:B------:R-:W1:Y:S01]  /*0df0*/  MUFU.EX2 R9, R9 ;  /* 0x0000000900097308 */ /* 0x000e620000000800 */
[----:B--2---:R-:W-:-:S07]  /*0e00*/  FFMA R13, R16, R20, R13 ;  /* 0x00000014100d7223 */ /* 0x004fce000000000d */
[----:B------:R-:W2:Y:S01]  /*0e10*/  MUFU.EX2 R28, R28 ;  /* 0x0000001c001c7308 */ /* 0x000ea20000000800 */
[----:B0-----:R-:W-:-:S04]  /*0e20*/  FFMA R10, R12, R10, R13 ;  /* 0x0000000a0c0a7223 */ /* 0x001fc8000000000d */
[----:B-1----:R-:W-:-:S04]  /*0e30*/  FFMA R9, R11, R9, R10 ;  /* 0x000000090b097223 */ /* 0x002fc8000000000a */
[----:B--2---:R-:W-:Y:S01]  /*0e40*/  FFMA R17, R8, R28, R9 ;  /* 0x0000001c08117223 */ /* 0x004fe20000000009 */
[----:B------:R-:W-:Y:S06]  /*0e50*/  BRA.U UP1, `(.L_x_8) ;  /* 0xfffffff901a47547 */ /* 0x000fec000b83ffff */
.L_x_7:
[----:B------:R-:W-:Y:S05]  /*0e60*/  BRA.U !UP0, `(.L_x_6) ;  /* 0x0000000508ac7547 */ /* 0x000fea000b800000 */
[----:B------:R-:W-:Y:S02]  /*0e70*/  UISETP.GE.U32.AND UP0, UPT, UR6, 0x4, UPT ;  /* 0x000000040600788c */ /* 0x000fe4000bf06070 */
[----:B------:R-:W-:-:S04]  /*0e80*/  ULOP3.LUT UR7, UR5, 0x3, URZ, 0xc0, !UPT ;  /* 0x0000000305077892 */ /* 0x000fc8000f8ec0ff */
[----:B------:R-:W-:-:S03]  /*0e90*/  UISETP.NE.AND UP1, UPT, UR7, URZ, UPT ;  /* 0x000000ff0700728c */ /* 0x000fc6000bf25270 */
[----:B------:R-:W-:Y:S08]  /*0ea0*/  BRA.U !UP0, `(.L_x_9) ;  /* 0x0000000108cc7547 */ /* 0x000ff0000b800000 */
[----:B------:R-:W0:Y:S01]  /*0eb0*/  LDC.64 R8, c[0x0][0x388] ;  /* 0x0000e200ff087b82 */ /* 0x000e220000000a00 */
[----:B------:R-:W1:Y:S01]  /*0ec0*/  LDCU.64 UR10, c[0x0][0x388] ;  /* 0x00007100ff0a77ac */ /* 0x000e620008000a00 */
[C---:B------:R-:W-:Y:S02]  /*0ed0*/  IADD3 R5, PT, PT, R6.reuse, UR4, RZ ;  /* 0x0000000406057c10 */ /* 0x040fe4000fffe0ff */
[----:B------:R-:W-:-:S03]  /*0ee0*/  IADD3 R4, P0, PT, R6, UR4, RZ ;  /* 0x0000000406047c10 */ /* 0x000fc6000ff1e0ff */
[----:B0-----:R-:W-:Y:S01]  /*0ef0*/  IMAD.WIDE.U32 R8, R5, 0x4, R8 ;  /* 0x0000000405087825 */ /* 0x001fe200078e0008 */
[----:B------:R-:W-:Y:S02]  /*0f00*/  IADD3.X R5, PT, PT, RZ, RZ, RZ, P0, !PT ;  /* 0x000000ffff057210 */ /* 0x000fe400007fe4ff */
[----:B-1----:R-:W-:-:S03]  /*0f10*/  LEA R12, P0, R4, UR10, 0x2 ;  /* 0x0000000a040c7c11 */ /* 0x002fc6000f8010ff */
[----:B------:R-:W2:Y:S01]  /*0f20*/  LDG.E R9, desc[UR8][R8.64] ;  /* 0x0000000808097981 */ /* 0x000ea2000c1e1900 */
[----:B------:R-:W-:-:S05]  /*0f30*/  LEA.HI.X R13, R4, UR11, R5, 0x2, P0 ;  /* 0x0000000b040d7c11 */ /* 0x000fca00080f1405 */
[----:B------:R-:W3:Y:S04]  /*0f40*/  LDG.E R5, desc[UR8][R12.64+0x4] ;  /* 0x000004080c057981 */ /* 0x000ee8000c1e1900 */
[----:B------:R-:W4:Y:S04]  /*0f50*/  LDG.E R15, desc[UR8][R12.64+0x8] ;  /* 0x000008080c0f7981 */ /* 0x000f28000c1e1900 */
[----:B------:R-:W4:Y:S01]  /*0f60*/  LDG.E R19, desc[UR8][R12.64+0xc] ;  /* 0x00000c080c137981 */ /* 0x000f22000c1e1900 */
[----:B------:R-:W-:Y:S01]  /*0f70*/  HFMA2 R21, -RZ, RZ, 0.96630859375, -0.0022525787353515625 ;  /* 0x3bbb989dff157431 */ /* 0x000fe200000001ff */
[----:B------:R-:W-:Y:S01]  /*0f80*/  MOV R11, 0x437c0000 ;  /* 0x437c0000000b7802 */ /* 0x000fe20000000f00 */
[----:B------:R-:W-:Y:S01]  /*0f90*/  UIADD3 UR4, UPT, UPT, UR4, 0x4, URZ ;  /* 0x0000000404047890 */ /* 0x000fe2000fffe0ff */
[----:B--2--5:R-:W-:-:S04]  /*0fa0*/  FADD R10, R9, -R0 ;  /* 0x80000000090a7221 */ /* 0x024fc80000000000 */
[----:B------:R-:W-:Y:S01]  /*0fb0*/  FFMA.SAT R4, R10, R21, 0.5 ;  /* 0x3f0000000a047423 */ /* 0x000fe20000002015 */
[----:B---3--:R-:W-:-:S03]  /*0fc0*/  FADD R14, R5, -R0 ;  /* 0x80000000050e7221 */ /* 0x008fc60000000000 */
[----:B------:R-:W-:Y:S01]  /*0fd0*/  FFMA.RM R4, R4, R11, 12582913 ;  /* 0x4b40000104047423 */ /* 0x000fe2000000400b */
[-C--:B------:R-:W-:Y:S01]  /*0fe0*/  FFMA.SAT R16, R14, R21.reuse, 0.5 ;  /* 0x3f0000000e107423 */ /* 0x080fe20000002015 */
[--C-:B----4-:R-:W-:Y:S02]  /*0ff0*/  FADD R8, R15, -R0.reuse ;  /* 0x800000000f087221 */ /* 0x110fe40000000000 */
[C---:B------:R-:W-:Y:S01]  /*1000*/  FADD R5, R4.reuse, -12583039 ;  /* 0xcb40007f04057421 */ /* 0x040fe20000000000 */
[----:B------:R-:W-:Y:S01]  /*1010*/  SHF.L.U32 R4, R4, 0x17, RZ ;  /* 0x0000001704047819 */ /* 0x000fe200000006ff */
[----:B------:R-:W-:Y:S01]  /*1020*/  FADD R19, R19, -R0 ;  /* 0x8000000013137221 */ /* 0x000fe20000000000 */
[----:B------:R-:W-:Y:S01]  /*1030*/  FFMA.SAT R12, R8, R21, 0.5 ;  /* 0x3f000000080c7423 */ /* 0x000fe20000002015 */
[----:B------:R-:W-:Y:S01]  /*1040*/  FFMA R9, R10, 1.4426950216293334961, -R5 ;  /* 0x3fb8aa3b0a097823 */ /* 0x000fe20000000805 */
[----:B------:R-:W-:-:S03]  /*1050*/  FFMA.RM R5, R16, R11, 12582913 ;  /* 0x4b40000110057423 */ /* 0x000fc6000000400b */
[----:B------:R-:W-:Y:S01]  /*1060*/  FFMA R10, R10, 1.925963033500011079e-08, R9 ;  /* 0x32a570600a0a7823 */ /* 0x000fe20000000009 */
[----:B------:R-:W-:Y:S01]  /*1070*/  FADD R13, R5, -12583039 ;  /* 0xcb40007f050d7421 */ /* 0x000fe20000000000 */
[----:B------:R-:W-:Y:S01]  /*1080*/  FFMA.RM R9, R12, R11, 12582913 ;  /* 0x4b4000010c097423 */ /* 0x000fe2000000400b */
[----:B------:R-:W-:Y:S01]  /*1090*/  FFMA.SAT R12, R19, R21, 0.5 ;  /* 0x3f000000130c7423 */ /* 0x000fe20000002015 */
[----:B------:R-:W-:Y:S01]  /*10a0*/  SHF.L.U32 R5, R5, 0x17, RZ ;  /* 0x0000001705057819 */ /* 0x000fe200000006ff */
[----:B------:R-:W-:Y:S01]  /*10b0*/  FFMA R13, R14, 1.4426950216293334961, -R13 ;  /* 0x3fb8aa3b0e0d7823 */ /* 0x000fe2000000080d */
[C---:B------:R-:W-:Y:S01]  /*10c0*/  FADD R15, R9.reuse, -12583039 ;  /* 0xcb40007f090f7421 */ /* 0x040fe20000000000 */
[----:B------:R-:W-:Y:S01]  /*10d0*/  FFMA.RM R12, R12, R11, 12582913 ;  /* 0x4b4000010c0c7423 */ /* 0x000fe2000000400b */
[----:B------:R-:W0:Y:S01]  /*10e0*/  MUFU.EX2 R10, R10 ;  /* 0x0000000a000a7308 */ /* 0x000e220000000800 */
[----:B------:R-:W-:Y:S01]  /*10f0*/  FFMA R13, R14, 1.925963033500011079e-08, R13 ;  /* 0x32a570600e0d7823 */ /* 0x000fe2000000000d */
[----:B------:R-:W-:Y:S01]  /*1100*/  FFMA R15, R8, 1.4426950216293334961, -R15 ;  /* 0x3fb8aa3b080f7823 */ /* 0x000fe2000000080f */
[----:B------:R-:W-:Y:S01]  /*1110*/  FADD R14, R12, -12583039 ;  /* 0xcb40007f0c0e7421 */ /* 0x000fe20000000000 */
[----:B------:R-:W-:-:S02]  /*1120*/  IMAD.SHL.U32 R9, R9, 0x800000, RZ ;  /* 0x0080000009097824 */ /* 0x000fc400078e00ff */
[----:B------:R-:W-:Y:S01]  /*1130*/  FFMA R15, R8, 1.925963033500011079e-08, R15 ;  /* 0x32a57060080f7823 */ /* 0x000fe2000000000f */
[C---:B------:R-:W-:Y:S01]  /*1140*/  FFMA R14, R19.reuse, 1.4426950216293334961, -R14 ;  /* 0x3fb8aa3b130e7823 */ /* 0x040fe2000000080e */
[----:B------:R-:W1:Y:S03]  /*1150*/  MUFU.EX2 R13, R13 ;  /* 0x0000000d000d7308 */ /* 0x000e660000000800 */
[----:B------:R-:W-:-:S05]  /*1160*/  FFMA R14, R19, 1.925963033500011079e-08, R14 ;  /* 0x32a57060130e7823 */ /* 0x000fca000000000e */
[----:B------:R-:W2:Y:S01]  /*1170*/  MUFU.EX2 R15, R15 ;  /* 0x0000000f000f7308 */ /* 0x000ea20000000800 */
[----:B0-----:R-:W-:Y:S01]  /*1180*/  FFMA R4, R4, R10, R17 ;  /* 0x0000000a04047223 */ /* 0x001fe20000000011 */
[----:B------:R-:W-:-:S06]  /*1190*/  SHF.L.U32 R17, R12, 0x17, RZ ;  /* 0x000000170c117819 */ /* 0x000fcc00000006ff */
[----:B------:R-:W0:Y:S01]  /*11a0*/  MUFU.EX2 R14, R14 ;  /* 0x0000000e000e7308 */ /* 0x000e220000000800 */
[----:B-1----:R-:W-:-:S04]  /*11b0*/  FFMA R4, R5, R13, R4 ;  /* 0x0000000d05047223 */ /* 0x002fc80000000004 */
[----:B--2---:R-:W-:-:S04]  /*11c0*/  FFMA R4, R9, R15, R4 ;  /* 0x0000000f09047223 */ /* 0x004fc80000000004 */
[----:B0-----:R-:W-:-:S07]  /*11d0*/  FFMA R17, R17, R14, R4 ;  /* 0x0000000e11117223 */ /* 0x001fce0000000004 */
.L_x_9:
[----:B------:R-:W-:Y:S05]  /*11e0*/  BRA.U !UP1, `(.L_x_6) ;  /* 0x0000000109cc7547 */ /* 0x000fea000b800000 */
[----:B------:R-:W-:Y:S02]  /*11f0*/  UISETP.NE.AND UP0, UPT, UR7, 0x1, UPT ;  /* 0x000000010700788c */ /* 0x000fe4000bf05270 */
[----:B------:R-:W-:-:S04]  /*1200*/  ULOP3.LUT UR5, UR5, 0x1, URZ, 0xc0, !UPT ;  /* 0x0000000105057892 */ /* 0x000fc8000f8ec0ff */
[----:B------:R-:W-:-:S03]  /*1210*/  UISETP.NE.U32.AND UP1, UPT, UR5, 0x1, UPT ;  /* 0x000000010500788c */ /* 0x000fc6000bf25070 */
        /* <DEDUP_REMOVED lines=9> */
[----:B------:R-:W-:-:S06]  /*12b0*/  LEA.HI.X R9, R10, UR7, R9, 0x2, P0 ;  /* 0x000000070a097c11 */ /* 0x000fcc00080f1409 */
[----:B------:R-:W3:Y:S01]  /*12c0*/  LDG.E R9, desc[UR8][R8.64+0x4] ;  /* 0x0000040808097981 */ /* 0x000ee2000c1e1900 */
[----:B------:R-:W-:Y:S01]  /*12d0*/  HFMA2 R11, -RZ, RZ, 0.96630859375, -0.0022525787353515625 ;  /* 0x3bbb989dff0b7431 */ /* 0x000fe200000001ff */
[----:B------:R-:W-:Y:S01]  /*12e0*/  MOV R13, 0x437c0000 ;  /* 0x437c0000000d7802 */ /* 0x000fe20000000f00 */
[----:B------:R-:W-:Y:S01]  /*12f0*/  UIADD3 UR4, UPT, UPT, UR4, 0x2, URZ ;  /* 0x0000000204047890 */ /* 0x000fe2000fffe0ff */
[----:B--2--5:R-:W-:-:S04]  /*1300*/  FADD R10, R5, -R0 ;  /* 0x80000000050a7221 */ /* 0x024fc80000000000 */
[----:B------:R-:W-:Y:S01]  /*1310*/  FFMA.SAT R12, R10, R11, 0.5 ;  /* 0x3f0000000a0c7423 */ /* 0x000fe2000000200b */
[----:B---3--:R-:W-:-:S03]  /*1320*/  FADD R14, R9, -R0 ;  /* 0x80000000090e7221 */ /* 0x008fc60000000000 */
[----:B------:R-:W-:Y:S01]  /*1330*/  FFMA.RM R12, R12, R13, 12582913 ;  /* 0x4b4000010c0c7423 */ /* 0x000fe2000000400d */
[----:B------:R-:W-:-:S03]  /*1340*/  FFMA.SAT R16, R14, R11, 0.5 ;  /* 0x3f0000000e107423 */ /* 0x000fc6000000200b */
[C---:B------:R-:W-:Y:S01]  /*1350*/  FADD R15, R12.reuse, -12583039 ;  /* 0xcb40007f0c0f7421 */ /* 0x040fe20000000000 */
[----:B------:R-:W-:Y:S01]  /*1360*/  SHF.L.U32 R12, R12, 0x17, RZ ;  /* 0x000000170c0c7819 */ /* 0x000fe200000006ff */
[----:B------:R-:W-:Y:S02]  /*1370*/  FFMA.RM R16, R16, R13, 12582913 ;  /* 0x4b40000110107423 */ /* 0x000fe4000000400d */
[----:B------:R-:W-:Y:S02]  /*1380*/  FFMA R15, R10, 1.4426950216293334961, -R15 ;  /* 0x3fb8aa3b0a0f7823 */ /* 0x000fe4000000080f */
[----:B------:R-:W-:Y:S02]  /*1390*/  FADD R5, R16, -12583039 ;  /* 0xcb40007f10057421 */ /* 0x000fe40000000000 */
[----:B------:R-:W-:Y:S01]  /*13a0*/  FFMA R15, R10, 1.925963033500011079e-08, R15 ;  /* 0x32a570600a0f7823 */ /* 0x000fe2000000000f */
[----:B------:R-:W-:Y:S01]  /*13b0*/  SHF.L.U32 R9, R16, 0x17, RZ ;  /* 0x0000001710097819 */ /* 0x000fe200000006ff */
[----:B------:R-:W-:-:S04]  /*13c0*/  FFMA R5, R14, 1.4426950216293334961, -R5 ;  /* 0x3fb8aa3b0e057823 */ /* 0x000fc80000000805 */
[----:B------:R-:W0:Y:S01]  /*13d0*/  MUFU.EX2 R15, R15 ;  /* 0x0000000f000f7308 */ /* 0x000e220000000800 */
[----:B------:R-:W-:-:S07]  /*13e0*/  FFMA R5, R14, 1.925963033500011079e-08, R5 ;  /* 0x32a570600e057823 */ /* 0x000fce0000000005 */
[----:B------:R-:W1:Y:S01]  /*13f0*/  MUFU.EX2 R5, R5 ;  /* 0x0000000500057308 */ /* 0x000e620000000800 */
[----:B0-----:R-:W-:-:S04]  /*1400*/  FFMA R12, R12, R15, R17 ;  /* 0x0000000f0c0c7223 */ /* 0x001fc80000000011 */
[----:B-1----:R-:W-:-:S07]  /*1410*/  FFMA R17, R9, R5, R12 ;  /* 0x0000000509117223 */ /* 0x002fce000000000c */
.L_x_10:
[----:B------:R-:W-:Y:S05]  /*1420*/  BRA.U UP1, `(.L_x_6) ;  /* 0x00000001013c7547 */ /* 0x000fea000b800000 */
[----:B------:R-:W0:Y:S01]  /*1430*/  LDC.64 R4, c[0x0][0x388] ;  /* 0x0000e200ff047b82 */ /* 0x000e220000000a00 */
[----:B------:R-:W-:-:S05]  /*1440*/  IADD3 R9, PT, PT, R6, UR4, RZ ;  /* 0x0000000406097c10 */ /* 0x000fca000fffe0ff */
[----:B0-----:R-:W-:-:S06]  /*1450*/  IMAD.WIDE.U32 R4, R9, 0x4, R4 ;  /* 0x0000000409047825 */ /* 0x001fcc00078e0004 */
[----:B------:R-:W2:Y:S01]  /*1460*/  LDG.E R5, desc[UR8][R4.64] ;  /* 0x0000000804057981 */ /* 0x000ea2000c1e1900 */
[----:B------:R-:W-:Y:S01]  /*1470*/  HFMA2 R9, -RZ, RZ, 0.96630859375, -0.0022525787353515625 ;  /* 0x3bbb989dff097431 */ /* 0x000fe200000001ff */
[----:B------:R-:W-:Y:S01]  /*1480*/  MOV R10, 0x437c0000 ;  /* 0x437c0000000a7802 */ /* 0x000fe20000000f00 */
[----:B--2--5:R-:W-:-:S04]  /*1490*/  FADD R8, R5, -R0 ;  /* 0x8000000005087221 */ /* 0x024fc80000000000 */
[----:B------:R-:W-:-:S04]  /*14a0*/  FFMA.SAT R9, R8, R9, 0.5 ;  /* 0x3f00000008097423 */ /* 0x000fc80000002009 */
[----:B------:R-:W-:-:S04]  /*14b0*/  FFMA.RM R9, R9, R10, 12582913 ;  /* 0x4b40000109097423 */ /* 0x000fc8000000400a */
[----:B------:R-:W-:-:S04]  /*14c0*/  FADD R11, R9, -12583039 ;  /* 0xcb40007f090b7421 */ /* 0x000fc80000000000 */
[----:B------:R-:W-:-:S04]  /*14d0*/  FFMA R11, R8, 1.4426950216293334961, -R11 ;  /* 0x3fb8aa3b080b7823 */ /* 0x000fc8000000080b */
[----:B------:R-:W-:Y:S01]  /*14e0*/  FFMA R11, R8, 1.925963033500011079e-08, R11 ;  /* 0x32a57060080b7823 */ /* 0x000fe2000000000b */
[----:B------:R-:W-:-:S05]  /*14f0*/  SHF.L.U32 R8, R9, 0x17, RZ ;  /* 0x0000001709087819 */ /* 0x000fca00000006ff */
[----:B------:R-:W0:Y:S02]  /*1500*/  MUFU.EX2 R11, R11 ;  /* 0x0000000b000b7308 */ /* 0x000e240000000800 */
[----:B0-----:R-:W-:-:S07]  /*1510*/  FFMA R17, R8, R11, R17 ;  /* 0x0000000b08117223 */ /* 0x001fce0000000011 */
.L_x_6:
[----:B------:R-:W-:-:S06]  /*1520*/  IMAD.WIDE R2, R7, 0x4, R2 ;  /* 0x0000000407027825 */ /* 0x000fcc00078e0202 */
[----:B------:R-:W2:Y:S01]  /*1530*/  LDG.E R3, desc[UR8][R2.64] ;  /* 0x0000000802037981 */ /* 0x000ea2000c1e1900 */
[----:B------:R-:W-:Y:S01]  /*1540*/  MOV R5, 0x3bbb989d ;  /* 0x3bbb989d00057802 */ /* 0x000fe20000000f00 */
[----:B------:R-:W0:Y:S01]  /*1550*/  MUFU.RCP R8, R17 ;  /* 0x0000001100087308 */ /* 0x000e220000001000 */
[----:B------:R-:W-:Y:S01]  /*1560*/  MOV R9, 0x437c0000 ;  /* 0x437c000000097802 */ /* 0x000fe20000000f00 */
[----:B------:R-:W-:Y:S01]  /*1570*/  BSSY.RECONVERGENT B0, `(.L_x_11) ;  /* 0x0000016000007945 */ /* 0x000fe20003800200 */
[----:B------:R-:W-:Y:S01]  /*1580*/  IADD3 R6, PT, PT, R7, R6, RZ ;  /* 0x0000000607067210 */ /* 0x000fe20007ffe0ff */
[----:B--2--5:R-:W-:Y:S01]  /*1590*/  FADD R0, R3, -R0 ;  /* 0x8000000003007221 */ /* 0x024fe20000000000 */
[----:B0-----:R-:W-:-:S03]  /*15a0*/  FFMA R3, R8, -R17, 1 ;  /* 0x3f80000008037423 */ /* 0x001fc60000000811 */
[----:B------:R-:W-:Y:S01]  /*15b0*/  FFMA.SAT R4, R0, R5, 0.5 ;  /* 0x3f00000000047423 */ /* 0x000fe20000002005 */
[----:B------:R-:W-:-:S03]  /*15c0*/  FFMA R3, R8, R3, R8 ;  /* 0x0000000308037223 */ /* 0x000fc60000000008 */
[----:B------:R-:W-:-:S04]  /*15d0*/  FFMA.RM R4, R4, R9, 12582913 ;  /* 0x4b40000104047423 */ /* 0x000fc80000004009 */
[----:B------:R-:W-:-:S04]  /*15e0*/  FADD R5, R4, -12583039 ;  /* 0xcb40007f04057421 */ /* 0x000fc80000000000 */
[----:B------:R-:W-:-:S04]  /*15f0*/  FFMA R5, R0, 1.4426950216293334961, -R5 ;  /* 0x3fb8aa3b00057823 */ /* 0x000fc80000000805 */
[----:B------:R-:W-:Y:S01]  /*1600*/  FFMA R5, R0, 1.925963033500011079e-08, R5 ;  /* 0x32a5706000057823 */ /* 0x000fe20000000005 */
[----:B------:R-:W-:-:S05]  /*1610*/  SHF.L.U32 R0, R4, 0x17, RZ ;  /* 0x0000001704007819 */ /* 0x000fca00000006ff */
[----:B------:R-:W0:Y:S02]  /*1620*/  MUFU.EX2 R5, R5 ;  /* 0x0000000500057308 */ /* 0x000e240000000800 */
[----:B0-----:R-:W-:-:S06]  /*1630*/  FMUL R0, R0, R5 ;  /* 0x0000000500007220 */ /* 0x001fcc0000400000 */
[----:B------:R-:W0:Y:S01]  /*1640*/  FCHK P0, R0, R17 ;  /* 0x0000001100007302 */ /* 0x000e220000000000 */
[----:B------:R-:W-:-:S04]  /*1650*/  FFMA R2, R0, R3, RZ ;  /* 0x0000000300027223 */ /* 0x000fc800000000ff */
[----:B------:R-:W-:-:S04]  /*1660*/  FFMA R4, R2, -R17, R0 ;  /* 0x8000001102047223 */ /* 0x000fc80000000000 */
[----:B------:R-:W-:Y:S01]  /*1670*/  FFMA R9, R3, R4, R2 ;  /* 0x0000000403097223 */ /* 0x000fe20000000002 */
[----:B0-----:R-:W-:Y:S06]  /*1680*/  @!P0 BRA `(.L_x_12) ;  /* 0x0000000000108947 */ /* 0x001fec0003800000 */
[----:B------:R-:W-:Y:S02]  /*1690*/  MOV R3, R17 ;  /* 0x0000001100037202 */ /* 0x000fe40000000f00 */
[----:B------:R-:W-:-:S07]  /*16a0*/  MOV R2, 0x16c0 ;  /* 0x000016c000027802 */ /* 0x000fce0000000f00 */
[----:B------:R-:W-:Y:S05]  /*16b0*/  CALL.REL.NOINC `($__internal_0_$__cuda_sm3x_div_rn_noftz_f32_slowpath) ;  /* 0x0000000000187944 */ /* 0x000fea0003c00000 */
[----:B------:R-:W-:-:S07]  /*16c0*/  IMAD.MOV.U32 R9, RZ, RZ, R0 ;  /* 0x000000ffff097224 */ /* 0x000fce00078e0000 */
.L_x_12:
[----:B------:R-:W-:Y:S05]  /*16d0*/  BSYNC.RECONVERGENT B0 ;  /* 0x0000000000007941 */ /* 0x000fea0003800200 */
.L_x_11:
[----:B------:R-:W0:Y:S02]  /*16e0*/  LDC.64 R2, c[0x0][0x390] ;  /* 0x0000e400ff027b82 */ /* 0x000e240000000a00 */
[----:B0-----:R-:W-:-:S05]  /*16f0*/  IMAD.WIDE R6, R6, 0x4, R2 ;  /* 0x0000000406067825 */ /* 0x001fca00078e0202 */
[----:B------:R-:W-:Y:S01]  /*1700*/  STG.E desc[UR8][R6.64], R9 ;  /* 0x0000000906007986 */ /* 0x000fe2000c101908 */
[----:B------:R-:W-:Y:S05]  /*1710*/  EXIT ;  /* 0x000000000000794d */ /* 0x000fea0003800000 */
        .weak           $__internal_0_$__cuda_sm3x_div_rn_noftz_f32_slowpath
        .type           $__internal_0_$__cuda_sm3x_div_rn_noftz_f32_slowpath,@function
        .size           $__internal_0_$__cuda_sm3x_div_rn_noftz_f32_slowpath,(.L_x_31 - $__internal_0_$__cuda_sm3x_div_rn_noftz_f32_slowpath)
$__internal_0_$__cuda_sm3x_div_rn_noftz_f32_slowpath:
[----:B------:R-:W-:Y:S01]  /*1720*/  SHF.R.U32.HI R5, RZ, 0x17, R3 ;  /* 0x00000017ff057819 */ /* 0x000fe20000011603 */
[----:B------:R-:W-:Y:S01]  /*1730*/  BSSY.RECONVERGENT B1, `(.L_x_13) ;  /* 0x0000063000017945 */ /* 0x000fe20003800200 */
[----:B------:R-:W-:Y:S02]  /*1740*/  SHF.R.U32.HI R4, RZ, 0x17, R0 ;  /* 0x00000017ff047819 */ /* 0x000fe40000011600 */
[----:B------:R-:W-:Y:S02]  /*1750*/  LOP3.LUT R12, R5, 0xff, RZ, 0xc0, !PT ;  /* 0x000000ff050c7812 */ /* 0x000fe400078ec0ff */
[----:B------:R-:W-:Y:S02]  /*1760*/  LOP3.LUT R10, R4, 0xff, RZ, 0xc0, !PT ;  /* 0x000000ff040a7812 */ /* 0x000fe400078ec0ff */
[----:B------:R-:W-:Y:S02]  /*1770*/  IADD3 R8, PT, PT, R12, -0x1, RZ ;  /* 0xffffffff0c087810 */ /* 0x000fe40007ffe0ff */
[----:B------:R-:W-:-:S02]  /*1780*/  IADD3 R7, PT, PT, R10, -0x1, RZ ;  /* 0xffffffff0a077810 */ /* 0x000fc40007ffe0ff */
[----:B------:R-:W-:Y:S02]  /*1790*/  ISETP.GT.U32.AND P0, PT, R8, 0xfd, PT ;  /* 0x000000fd0800780c */ /* 0x000fe40003f04070 */
[----:B------:R-:W-:Y:S02]  /*17a0*/  MOV R4, R0 ;  /* 0x0000000000047202 */ /* 0x000fe40000000f00 */
[----:B------:R-:W-:-:S13]  /*17b0*/  ISETP.GT.U32.OR P0, PT, R7, 0xfd, P0 ;  /* 0x000000fd0700780c */ /* 0x000fda0000704470 */
[----:B------:R-:W-:Y:S01]  /*17c0*/  @!P0 MOV R5, RZ ;  /* 0x000000ff00058202 */ /* 0x000fe20000000f00 */
[----:B------:R-:W-:Y:S06]  /*17d0*/  @!P0 BRA `(.L_x_14) ;  /* 0x00000000005c8947 */ /* 0x000fec0003800000 */
[----:B------:R-:W-:Y:S02]  /*17e0*/  FSETP.GTU.FTZ.AND P1, PT, |R3|, +INF , PT ;  /* 0x7f8000000300780b */ /* 0x000fe40003f3c200 */
[----:B------:R-:W-:-:S04]  /*17f0*/  FSETP.GTU.FTZ.AND P0, PT, |R0|, +INF , PT ;  /* 0x7f8000000000780b */ /* 0x000fc80003f1c200 */
[----:B------:R-:W-:-:S13]  /*1800*/  PLOP3.LUT P0, PT, P0, P1, PT, 0xf8, 0x8f ;  /* 0x00000000008f781c */ /* 0x000fda0000703f70 */
[----:B------:R-:W-:Y:S05]  /*1810*/  @P0 BRA `(.L_x_15) ;  /* 0x00000004004c0947 */ /* 0x000fea0003800000 */
[----:B------:R-:W-:-:S13]  /*1820*/  LOP3.LUT P0, RZ, R3, 0x7fffffff, R4, 0xc8, !PT ;  /* 0x7fffffff03ff7812 */ /* 0x000fda000780c804 */
[----:B------:R-:W-:Y:S05]  /*1830*/  @!P0 BRA `(.L_x_16) ;  /* 0x00000004003c8947 */ /* 0x000fea0003800000 */
[C---:B------:R-:W-:Y:S02]  /*1840*/  FSETP.NEU.FTZ.AND P2, PT, |R0|.reuse, +INF , PT ;  /* 0x7f8000000000780b */ /* 0x040fe40003f5d200 */
[----:B------:R-:W-:Y:S02]  /*1850*/  FSETP.NEU.FTZ.AND P1, PT, |R3|, +INF , PT ;  /* 0x7f8000000300780b */ /* 0x000fe40003f3d200 */
[----:B------:R-:W-:-:S11]  /*1860*/  FSETP.NEU.FTZ.AND P0, PT, |R0|, +INF , PT ;  /* 0x7f8000000000780b */ /* 0x000fd60003f1d200 */
[----:B------:R-:W-:Y:S05]  /*1870*/  @!P1 BRA !P2, `(.L_x_16) ;  /* 0x00000004002c9947 */ /* 0x000fea0005000000 */
[----:B------:R-:W-:-:S04]  /*1880*/  LOP3.LUT P2, RZ, R4, 0x7fffffff, RZ, 0xc0, !PT ;  /* 0x7fffffff04ff7812 */ /* 0x000fc8000784c0ff */
[----:B------:R-:W-:-:S13]  /*1890*/  PLOP3.LUT P1, PT, P1, P2, PT, 0x2f, 0xf2 ;  /* 0x0000000000f2781c */ /* 0x000fda0000f24577 */
[----:B------:R-:W-:Y:S05]  /*18a0*/  @P1 BRA `(.L_x_17) ;  /* 0x0000000400181947 */ /* 0x000fea0003800000 */
[----:B------:R-:W-:-:S04]  /*18b0*/  LOP3.LUT P1, RZ, R3, 0x7fffffff, RZ, 0xc0, !PT ;  /* 0x7fffffff03ff7812 */ /* 0x000fc8000782c0ff */
[----:B------:R-:W-:-:S13]  /*18c0*/  PLOP3.LUT P0, PT, P0, P1, PT, 0x2f, 0xf2 ;  /* 0x0000000000f2781c */ /* 0x000fda0000702577 */
[----:B------:R-:W-:Y:S05]  /*18d0*/  @P0 BRA `(.L_x_18) ;  /* 0x0000000400000947 */ /* 0x000fea0003800000 */
[----:B------:R-:W-:Y:S02]  /*18e0*/  ISETP.GE.AND P0, PT, R7, RZ, PT ;  /* 0x000000ff0700720c */ /* 0x000fe40003f06270 */
[----:B------:R-:W-:-:S11]  /*18f0*/  ISETP.GE.AND P1, PT, R8, RZ, PT ;  /* 0x000000ff0800720c */ /* 0x000fd60003f26270 */
[----:B------:R-:W-:Y:S01]  /*1900*/  @P0 MOV R5, RZ ;  /* 0x000000ff00050202 */ /* 0x000fe20000000f00 */
[----:B------:R-:W-:Y:S01]  /*1910*/  @!P0 FFMA R4, R0, 1.84467440737095516160e+19, RZ ;  /* 0x5f80000000048823 */ /* 0x000fe200000000ff */
[----:B------:R-:W-:Y:S01]  /*1920*/  @!P0 MOV R5, 0xffffffc0 ;  /* 0xffffffc000058802 */ /* 0x000fe20000000f00 */
[----:B------:R-:W-:-:S03]  /*1930*/  @!P1 FFMA R3, R3, 1.84467440737095516160e+19, RZ ;  /* 0x5f80000003039823 */ /* 0x000fc600000000ff */
[----:B------:R-:W-:-:S07]  /*1940*/  @!P1 IADD3 R5, PT, PT, R5, 0x40, RZ ;  /* 0x0000004005059810 */ /* 0x000fce0007ffe0ff */
.L_x_14:
[----:B------:R-:W-:Y:S01]  /*1950*/  LEA R0, R12, 0xc0800000, 0x17 ;  /* 0xc08000000c007811 */ /* 0x000fe200078eb8ff */
[----:B------:R-:W-:Y:S03]  /*1960*/  BSSY.RECONVERGENT B2, `(.L_x_19) ;  /* 0x0000036000027945 */ /* 0x000fe60003800200 */
[----:B------:R-:W-:Y:S02]  /*1970*/  IADD3 R7, PT, PT, -R0, R3, RZ ;  /* 0x0000000300077210 */ /* 0x000fe40007ffe1ff */
[----:B------:R-:W-:Y:S02]  /*1980*/  IADD3 R3, PT, PT, R10, -0x7f, RZ ;  /* 0xffffff810a037810 */ /* 0x000fe40007ffe0ff */
[----:B------:R-:W0:Y:S01]  /*1990*/  MUFU.RCP R8, R7 ;  /* 0x0000000700087308 */ /* 0x000e220000001000 */
[----:B------:R-:W-:Y:S02]  /*19a0*/  FADD.FTZ R9, -R7, -RZ ;  /* 0x800000ff07097221 */ /* 0x000fe40000010100 */
[----:B------:R-:W-:-:S02]  /*19b0*/  IMAD R0, R3, -0x800000, R4 ;  /* 0xff80000003007824 */ /* 0x000fc400078e0204 */
[----:B0-----:R-:W-:-:S04]  /*19c0*/  FFMA R11, R8, R9, 1 ;  /* 0x3f800000080b7423 */ /* 0x001fc80000000009 */
[----:B------:R-:W-:-:S04]  /*19d0*/  FFMA R13, R8, R11, R8 ;  /* 0x0000000b080d7223 */ /* 0x000fc80000000008 */
[----:B------:R-:W-:-:S04]  /*19e0*/  FFMA R4, R0, R13, RZ ;  /* 0x0000000d00047223 */ /* 0x000fc800000000ff */
[----:B------:R-:W-:-:S04]  /*19f0*/  FFMA R11, R9, R4, R0 ;  /* 0x00000004090b7223 */ /* 0x000fc80000000000 */
[----:B------:R-:W-:Y:S01]  /*1a00*/  FFMA R8, R13, R11, R4 ;  /* 0x0000000b0d087223 */ /* 0x000fe20000000004 */
[----:B------:R-:W-:-:S03]  /*1a10*/  IADD3 R4, PT, PT, R3, 0x7f, -R12 ;  /* 0x0000007f03047810 */ /* 0x000fc60007ffe80c */
[----:B------:R-:W-:Y:S01]  /*1a20*/  FFMA R9, R9, R8, R0 ;  /* 0x0000000809097223 */ /* 0x000fe20000000000 */
[----:B------:R-:W-:-:S03]  /*1a30*/  IADD3 R4, PT, PT, R4, R5, RZ ;  /* 0x0000000504047210 */ /* 0x000fc60007ffe0ff */
[----:B------:R-:W-:-:S05]  /*1a40*/  FFMA R0, R13, R9, R8 ;  /* 0x000000090d007223 */ /* 0x000fca0000000008 */
[----:B------:R-:W-:-:S04]  /*1a50*/  SHF.R.U32.HI R3, RZ, 0x17, R0 ;  /* 0x00000017ff037819 */ /* 0x000fc80000011600 */
[----:B------:R-:W-:-:S04]  /*1a60*/  LOP3.LUT R3, R3, 0xff, RZ, 0xc0, !PT ;  /* 0x000000ff03037812 */ /* 0x000fc800078ec0ff */
[----:B------:R-:W-:-:S04]  /*1a70*/  IADD3 R7, PT, PT, R3, R4, RZ ;  /* 0x0000000403077210 */ /* 0x000fc80007ffe0ff */
[----:B------:R-:W-:-:S04]  /*1a80*/  IADD3 R3, PT, PT, R7, -0x1, RZ ;  /* 0xffffffff07037810 */ /* 0x000fc80007ffe0ff */
[----:B------:R-:W-:-:S13]  /*1a90*/  ISETP.GE.U32.AND P0, PT, R3, 0xfe, PT ;  /* 0x000000fe0300780c */ /* 0x000fda0003f06070 */
[----:B------:R-:W-:Y:S05]  /*1aa0*/  @!P0 BRA `(.L_x_20) ;  /* 0x0000000000808947 */ /* 0x000fea0003800000 */
[----:B------:R-:W-:-:S13]  /*1ab0*/  ISETP.GT.AND P0, PT, R7, 0xfe, PT ;  /* 0x000000fe0700780c */ /* 0x000fda0003f04270 */
[----:B------:R-:W-:Y:S05]  /*1ac0*/  @P0 BRA `(.L_x_21) ;  /* 0x00000000006c0947 */ /* 0x000fea0003800000 */
[----:B------:R-:W-:-:S13]  /*1ad0*/  ISETP.GE.AND P0, PT, R7, 0x1, PT ;  /* 0x000000010700780c */ /* 0x000fda0003f06270 */
[----:B------:R-:W-:Y:S05]  /*1ae0*/  @P0 BRA `(.L_x_22) ;  /* 0x0000000000740947 */ /* 0x000fea0003800000 */
[----:B------:R-:W-:Y:S02]  /*1af0*/  ISETP.GE.AND P0, PT, R7, -0x18, PT ;  /* 0xffffffe80700780c */ /* 0x000fe40003f06270 */
[----:B------:R-:W-:-:S11]  /*1b00*/  LOP3.LUT R0, R0, 0x80000000, RZ, 0xc0, !PT ;  /* 0x8000000000007812 */ /* 0x000fd600078ec0ff */
[----:B------:R-:W-:Y:S05]  /*1b10*/  @!P0 BRA `(.L_x_22) ;  /* 0x0000000000688947 */ /* 0x000fea0003800000 */
[CCC-:B------:R-:W-:Y:S01]  /*1b20*/  FFMA.RZ R3, R13.reuse, R9.reuse, R8.reuse ;  /* 0x000000090d037223 */ /* 0x1c0fe2000000c008 */
[-CC-:B------:R-:W-:Y:S01]  /*1b30*/  FFMA.RM R4, R13, R9.reuse, R8.reuse ;  /* 0x000000090d047223 */ /* 0x180fe20000004008 */
[C---:B------:R-:W-:Y:S02]  /*1b40*/  ISETP.NE.AND P2, PT, R7.reuse, RZ, PT ;  /* 0x000000ff0700720c */ /* 0x040fe40003f45270 */
[----:B------:R-:W-:Y:S02]  /*1b50*/  ISETP.NE.AND P1, PT, R7, RZ, PT ;  /* 0x000000ff0700720c */ /* 0x000fe40003f25270 */
[----:B------:R-:W-:Y:S01]  /*1b60*/  LOP3.LUT R5, R3, 0x7fffff, RZ, 0xc0, !PT ;  /* 0x007fffff03057812 */ /* 0x000fe200078ec0ff */
[----:B------:R-:W-:Y:S01]  /*1b70*/  FFMA.RP R3, R13, R9, R8 ;  /* 0x000000090d037223 */ /* 0x000fe20000008008 */
[----:B------:R-:W-:Y:S02]  /*1b80*/  IADD3 R8, PT, PT, R7, 0x20, RZ ;  /* 0x0000002007087810 */ /* 0x000fe40007ffe0ff */
[----:B------:R-:W-:-:S02]  /*1b90*/  LOP3.LUT R5, R5, 0x800000, RZ, 0xfc, !PT ;  /* 0x0080000005057812 */ /* 0x000fc400078efcff */
[----:B------:R-:W-:Y:S02]  /*1ba0*/  IADD3 R7, PT, PT, -R7, RZ, RZ ;  /* 0x000000ff07077210 */ /* 0x000fe40007ffe1ff */
[----:B------:R-:W-:Y:S02]  /*1bb0*/  SHF.L.U32 R8, R5, R8, RZ ;  /* 0x0000000805087219 */ /* 0x000fe400000006ff */
[----:B------:R-:W-:Y:S02]  /*1bc0*/  FSETP.NEU.FTZ.AND P0, PT, R3, R4, PT ;  /* 0x000000040300720b */ /* 0x000fe40003f1d000 */
[----:B------:R-:W-:Y:S02]  /*1bd0*/  SEL R4, R7, RZ, P2 ;  /* 0x000000ff07047207 */ /* 0x000fe40001000000 */
[----:B------:R-:W-:Y:S02]  /*1be0*/  ISETP.NE.AND P1, PT, R8, RZ, P1 ;  /* 0x000000ff0800720c */ /* 0x000fe40000f25270 */
[----:B------:R-:W-:-:S02]  /*1bf0*/  SHF.R.U32.HI R4, RZ, R4, R5 ;  /* 0x00000004ff047219 */ /* 0x000fc40000011605 */
[----:B------:R-:W-:Y:S02]  /*1c00*/  PLOP3.LUT P0, PT, P0, P1, PT, 0xf8, 0x8f ;  /* 0x00000000008f781c */ /* 0x000fe40000703f70 */
[----:B------:R-:W-:Y:S02]  /*1c10*/  SHF.R.U32.HI R8, RZ, 0x1, R4 ;  /* 0x00000001ff087819 */ /* 0x000fe40000011604 */
[----:B------:R-:W-:-:S04]  /*1c20*/  SEL R3, RZ, 0x1, !P0 ;  /* 0x00000001ff037807 */ /* 0x000fc80004000000 */
[----:B------:R-:W-:-:S04]  /*1c30*/  LOP3.LUT R3, R3, 0x1, R8, 0xf8, !PT ;  /* 0x0000000103037812 */ /* 0x000fc800078ef808 */
[----:B------:R-:W-:-:S04]  /*1c40*/  LOP3.LUT R3, R3, R4, RZ, 0xc0, !PT ;  /* 0x0000000403037212 */ /* 0x000fc800078ec0ff */
[----:B------:R-:W-:-:S04]  /*1c50*/  IADD3 R3, PT, PT, R8, R3, RZ ;  /* 0x0000000308037210 */ /* 0x000fc80007ffe0ff */
[----:B------:R-:W-:Y:S01]  /*1c60*/  LOP3.LUT R0, R3, R0, RZ, 0xfc, !PT ;  /* 0x0000000003007212 */ /* 0x000fe200078efcff */
[----:B------:R-:W-:Y:S06]  /*1c70*/  BRA `(.L_x_22) ;  /* 0x0000000000107947 */ /* 0x000fec0003800000 */
.L_x_21:
[----:B------:R-:W-:-:S04]  /*1c80*/  LOP3.LUT R0, R0, 0x80000000, RZ, 0xc0, !PT ;  /* 0x8000000000007812 */ /* 0x000fc800078ec0ff */
[----:B------:R-:W-:Y:S01]  /*1c90*/  LOP3.LUT R0, R0, 0x7f800000, RZ, 0xfc, !PT ;  /* 0x7f80000000007812 */ /* 0x000fe200078efcff */
[----:B------:R-:W-:Y:S06]  /*1ca0*/  BRA `(.L_x_22) ;  /* 0x0000000000047947 */ /* 0x000fec0003800000 */
.L_x_20:
[----:B------:R-:W-:-:S07]  /*1cb0*/  LEA R0, R4, R0, 0x17 ;  /* 0x0000000004007211 */ /* 0x000fce00078eb8ff */
.L_x_22:
[----:B------:R-:W-:Y:S05]  /*1cc0*/  BSYNC.RECONVERGENT B2 ;  /* 0x0000000000027941 */ /* 0x000fea0003800200 */
.L_x_19:
[----:B------:R-:W-:Y:S05]  /*1cd0*/  BRA `(.L_x_23) ;  /* 0x0000000000207947 */ /* 0x000fea0003800000 */
.L_x_18:
[----:B------:R-:W-:-:S04]  /*1ce0*/  LOP3.LUT R0, R3, 0x80000000, R4, 0x48, !PT ;  /* 0x8000000003007812 */ /* 0x000fc800078e4804 */
[----:B------:R-:W-:Y:S01]  /*1cf0*/  LOP3.LUT R0, R0, 0x7f800000, RZ, 0xfc, !PT ;  /* 0x7f80000000007812 */ /* 0x000fe200078efcff */
[----:B------:R-:W-:Y:S06]  /*1d00*/  BRA `(.L_x_23) ;  /* 0x0000000000147947 */ /* 0x000fec0003800000 */
.L_x_17:
[----:B------:R-:W-:Y:S01]  /*1d10*/  LOP3.LUT R0, R3, 0x80000000, R4, 0x48, !PT ;  /* 0x8000000003007812 */ /* 0x000fe200078e4804 */
[----:B------:R-:W-:Y:S06]  /*1d20*/  BRA `(.L_x_23) ;  /* 0x00000000000c7947 */ /* 0x000fec0003800000 */
.L_x_16:
[----:B------:R-:W0:Y:S01]  /*1d30*/  MUFU.RSQ R0, -QNAN ;  /* 0xffc0000000007908 */ /* 0x000e220000001400 */
[----:B------:R-:W-:Y:S05]  /*1d40*/  BRA `(.L_x_23) ;  /* 0x0000000000047947 */ /* 0x000fea0003800000 */
.L_x_15:
[----:B------:R-:W-:-:S07]  /*1d50*/  FADD.FTZ R0, R0, R3 ;  /* 0x0000000300007221 */ /* 0x000fce0000010000 */
.L_x_23:
[----:B------:R-:W-:Y:S05]  /*1d60*/  BSYNC.RECONVERGENT B1 ;  /* 0x0000000000017941 */ /* 0x000fea0003800200 */
.L_x_13:
[----:B------:R-:W-:-:S04]  /*1d70*/  HFMA2 R3, -RZ, RZ, 0, 0 ;  /* 0x00000000ff037431 */ /* 0x000fc800000001ff */
[----:B0-----:R-:W-:Y:S05]  /*1d80*/  RET.REL.NODEC R2 `(_Z7softmaxiiPfS_) ;  /* 0xffffffe0029c7950 */ /* 0x001fea0003c3ffff */
.L_x_24:
[----:B------:R-:W-:-:S00]  /*1d90*/  BRA `(.L_x_24) ;  /* 0xfffffffc00fc7947 */ /* 0x000fc0000383ffff */
[----:B------:R-:W-:-:S00]  /*1da0*/  NOP ;  /* 0x0000000000007918 */ /* 0x000fc00000000000 */
        /* <DEDUP_REMOVED lines=13> */
.L_x_31:


//--------------------- .text._Z4reluiiPfS_       --------------------------
	.section	.text._Z4reluiiPfS_,"ax",@progbits
	.align	128
        .global         _Z4reluiiPfS_
        .type           _Z4reluiiPfS_,@function
        .size           _Z4reluiiPfS_,(.L_x_33 - _Z4reluiiPfS_)
        .other          _Z4reluiiPfS_,@"STO_CUDA_ENTRY STV_DEFAULT"
_Z4reluiiPfS_:
.text._Z4reluiiPfS_:
        /* <DEDUP_REMOVED lines=15> */
[----:B------:R-:W-:-:S06]  /*00f0*/  IMAD R7, R5, UR6, R0 ;  /* 0x0000000605077c24 */ /* 0x000fcc000f8e0200 */
[----:B------:R-:W2:Y:S01]  /*0100*/  LDC.64 R4, c[0x0][0x390] ;  /* 0x0000e400ff047b82 */ /* 0x000ea20000000a00 */
[----:B0-----:R-:W-:-:S06]  /*0110*/  IMAD.WIDE R2, R7, 0x4, R2 ;  /* 0x0000000407027825 */ /* 0x001fcc00078e0202 */
[----:B-1----:R-:W3:Y:S01]  /*0120*/  LDG.E R2, desc[UR4][R2.64] ;  /* 0x0000000402027981 */ /* 0x002ee2000c1e1900 */
[----:B--2---:R-:W-:Y:S01]  /*0130*/  IMAD.WIDE R4, R7, 0x4, R4 ;  /* 0x0000000407047825 */ /* 0x004fe200078e0204 */
[----:B---3--:R-:W-:-:S05]  /*0140*/  FMNMX R7, RZ, R2, !PT ;  /* 0x00000002ff077209 */ /* 0x008fca0007800000 */
[----:B------:R-:W-:Y:S01]  /*0150*/  STG.E desc[UR4][R4.64], R7 ;  /* 0x0000000704007986 */ /* 0x000fe2000c101904 */
[----:B------:R-:W-:Y:S05]  /*0160*/  EXIT ;  /* 0x000000000000794d */ /* 0x000fea0003800000 */
.L_x_25:
        /* <DEDUP_REMOVED lines=9> */
.L_x_33:


//--------------------- .text._Z7forwardPfS_S_S_iii --------------------------
	.section	.text._Z7forwardPfS_S_S_iii,"ax",@progbits
	.align	128
        .global         _Z7forwardPfS_S_S_iii
        .type           _Z7forwardPfS_S_S_iii,@function
        .size           _Z7forwardPfS_S_S_iii,(.L_x_34 - _Z7forwardPfS_S_S_iii)
        .other          _Z7forwardPfS_S_S_iii,@"STO_CUDA_ENTRY STV_DEFAULT"
_Z7forwardPfS_S_S_iii:
.text._Z7forwardPfS_S_S_iii:
[----:B------:R-:W-:Y:S01]  /*0000*/  LDC R1, c[0x0][0x37c] ;  /* 0x0000df00ff017b82 */ /* 0x000fe20000000800 */
[----:B------:R-:W0:Y:S07]  /*0010*/  S2R R28, SR_TID.Y ;  /* 0x00000000001c7919 */ /* 0x000e2e0000002200 */
[----:B------:R-:W1:Y:S01]  /*0020*/  LDC R5, c[0x0][0x360] ;  /* 0x0000d800ff057b82 */ /* 0x000e620000000800 */
[----:B------:R-:W2:Y:S01]  /*0030*/  LDCU UR6, c[0x0][0x3a8] ;  /* 0x00007500ff0677ac */ /* 0x000ea20008000800 */
[----:B------:R-:W1:Y:S06]  /*0040*/  S2R R2, SR_TID.X ;  /* 0x0000000000027919 */ /* 0x000e6c0000002100 */
[----:B------:R-:W3:Y:S08]  /*0050*/  S2UR UR5, SR_CTAID.Y ;  /* 0x00000000000579c3 */ /* 0x000ef00000002600 */
[----:B------:R-:W3:Y:S08]  /*0060*/  LDC R9, c[0x0][0x364] ;  /* 0x0000d900ff097b82 */ /* 0x000ef00000000800 */
[----:B------:R-:W1:Y:S08]  /*0070*/  S2UR UR4, SR_CTAID.X ;  /* 0x00000000000479c3 */ /* 0x000e700000002500 */
[----:B------:R-:W4:Y:S01]  /*0080*/  LDC R0, c[0x0][0x3a4] ;  /* 0x0000e900ff007b82 */ /* 0x000f220000000800 */
[----:B---3--:R-:W-:-:S05]  /*0090*/  IMAD R11, R9, UR5, RZ ;  /* 0x00000005090b7c24 */ /* 0x008fca000f8e02ff */
[----:B0-----:R-:W-:Y:S01]  /*00a0*/  IADD3 R3, PT, PT, R11, R28, RZ ;  /* 0x0000001c0b037210 */ /* 0x001fe20007ffe0ff */
[----:B-1----:R-:W-:-:S03]  /*00b0*/  IMAD R5, R5, UR4, R2 ;  /* 0x0000000405057c24 */ /* 0x002fc6000f8e0202 */
[----:B--2---:R-:W-:-:S04]  /*00c0*/  ISETP.GE.AND P0, PT, R3, UR6, PT ;  /* 0x0000000603007c0c */ /* 0x004fc8000bf06270 */
[----:B----4-:R-:W-:-:S13]  /*00d0*/  ISETP.GE.OR P0, PT, R5, R0, P0 ;  /* 0x000000000500720c */ /* 0x010fda0000706670 */
[----:B------:R-:W-:Y:S05]  /*00e0*/  @P0 EXIT ;  /* 0x000000000000094d */ /* 0x000fea0003800000 */
[----:B------:R-:W-:Y:S01]  /*00f0*/  ISETP.GE.AND P0, PT, R0, 0x1, PT ;  /* 0x000000010000780c */ /* 0x000fe20003f06270 */
[----:B------:R-:W0:Y:S01]  /*0100*/  LDCU.64 UR6, c[0x0][0x358] ;  /* 0x00006b00ff0677ac */ /* 0x000e220008000a00 */
[----:B------:R-:W-:-:S11]  /*0110*/  HFMA2 R18, -RZ, RZ, 0, 0 ;  /* 0x00000000ff127431 */ /* 0x000fd600000001ff */
[----:B------:R-:W-:Y:S05]  /*0120*/  @!P0 BRA `(.L_x_26) ;  /* 0x0000000800008947 */ /* 0x000fea0003800000 */
[C---:B------:R-:W-:Y:S01]  /*0130*/  ISETP.GE.U32.AND P1, PT, R0.reuse, 0x8, PT ;  /* 0x000000080000780c */ /* 0x040fe20003f26070 */
[----:B------:R-:W-:Y:S01]  /*0140*/  IMAD R6, R5, R0, RZ ;  /* 0x0000000005067224 */ /* 0x000fe200078e02ff */
[----:B------:R-:W-:Y:S02]  /*0150*/  LOP3.LUT R4, R0, 0x7, RZ, 0xc0, !PT ;  /* 0x0000000700047812 */ /* 0x000fe400078ec0ff */
[----:B------:R-:W-:Y:S02]  /*0160*/  MOV R18, RZ ;  /* 0x000000ff00127202 */ /* 0x000fe40000000f00 */
[----:B------:R-:W-:Y:S02]  /*0170*/  ISETP.NE.AND P0, PT, R4, RZ, PT ;  /* 0x000000ff0400720c */ /* 0x000fe40003f05270 */
[----:B------:R-:W-:-:S05]  /*0180*/  MOV R7, RZ ;  /* 0x000000ff00077202 */ /* 0x000fca0000000f00 */
[----:B------:R-:W-:Y:S06]  /*0190*/  @!P1 BRA `(.L_x_27) ;  /* 0x0000000000fc9947 */ /* 0x000fec0003800000 */
[----:B------:R-:W1:Y:S01]  /*01a0*/  LDCU.64 UR8, c[0x0][0x380] ;  /* 0x00007000ff0877ac */ /* 0x000e620008000a00 */
[----:B------:R-:W-:Y:S01]  /*01b0*/  MOV R29, RZ ;  /* 0x000000ff001d7202 */ /* 0x000fe20000000f00 */
[----:B------:R-:W-:Y:S01]  /*01c0*/  HFMA2 R18, -RZ, RZ, 0, 0 ;  /* 0x00000000ff127431 */ /* 0x000fe200000001ff */
[C---:B------:R-:W-:Y:S01]  /*01d0*/  LOP3.LUT R7, R0.reuse, 0x7ffffff8, RZ, 0xc0, !PT ;  /* 0x7ffffff800077812 */ /* 0x040fe200078ec0ff */
[C---:B------:R-:W-:Y:S01]  /*01e0*/  IMAD R10, R0.reuse, 0x3, R3 ;  /* 0x00000003000a7824 */ /* 0x040fe200078e0203 */
[C---:B------:R-:W-:Y:S01]  /*01f0*/  LEA R24, R0.reuse, R3, 0x2 ;  /* 0x0000000300187211 */ /* 0x040fe200078e10ff */
[----:B------:R-:W-:Y:S01]  /*0200*/  IMAD.WIDE.U32 R8, R9, UR5, R28 ;  /* 0x0000000509087c25 */ /* 0x000fe2000f8e001c */
[----:B------:R-:W-:Y:S02]  /*0210*/  IADD3 R28, PT, PT, R11, R0, R28 ;  /* 0x000000000b1c7210 */ /* 0x000fe40007ffe01c */
[C---:B------:R-:W-:Y:S01]  /*0220*/  SHF.L.U32 R11, R0.reuse, 0x3, RZ ;  /* 0x00000003000b7819 */ /* 0x040fe200000006ff */
[C-C-:B------:R-:W-:Y:S01]  /*0230*/  IMAD R25, R0.reuse, 0x5, R3.reuse ;  /* 0x0000000500197824 */ /* 0x140fe200078e0203 */
[----:B------:R-:W-:Y:S01]  /*0240*/  MOV R2, R6 ;  /* 0x0000000600027202 */ /* 0x000fe20000000f00 */
[----:B------:R-:W-:-:S02]  /*0250*/  IMAD R26, R0, 0x6, R3 ;  /* 0x00000006001a7824 */ /* 0x000fc400078e0203 */
[----:B------:R-:W-:Y:S01]  /*0260*/  IMAD R27, R0, 0x7, R3 ;  /* 0x00000007001b7824 */ /* 0x000fe200078e0203 */
[----:B-1----:R-:W-:-:S04]  /*0270*/  LEA R14, P1, R8, UR8, 0x2 ;  /* 0x00000008080e7c11 */ /* 0x002fc8000f8210ff */
[----:B------:R-:W-:Y:S02]  /*0280*/  LEA.HI.X R15, R8, UR9, R9, 0x2, P1 ;  /* 0x00000009080f7c11 */ /* 0x000fe400088f1409 */
[----:B------:R-:W-:Y:S02]  /*0290*/  LEA R8, R0, R3, 0x1 ;  /* 0x0000000300087211 */ /* 0x000fe400078e08ff */
[----:B------:R-:W-:-:S07]  /*02a0*/  IADD3 R9, PT, PT, -R7, RZ, RZ ;  /* 0x000000ff07097210 */ /* 0x000fce0007ffe1ff */
.L_x_28:
[----:B------:R-:W1:Y:S01]  /*02b0*/  LDC.64 R12, c[0x0][0x388] ;  /* 0x0000e200ff0c7b82 */ /* 0x000e620000000a00 */
[----:B0-----:R-:W2:Y:S07]  /*02c0*/  LDG.E R20, desc[UR6][R14.64] ;  /* 0x000000060e147981 */ /* 0x001eae000c1e1900 */
[----:B------:R-:W0:Y:S01]  /*02d0*/  LDC.64 R16, c[0x0][0x380] ;  /* 0x0000e000ff107b82 */ /* 0x000e220000000a00 */
[----:B-1----:R-:W-:-:S05]  /*02e0*/  IMAD.WIDE R12, R2, 0x4, R12 ;  /* 0x00000004020c7825 */ /* 0x002fca00078e020c */
[----:B------:R-:W2:Y:S02]  /*02f0*/  LDG.E R19, desc[UR6][R12.64] ;  /* 0x000000060c137981 */ /* 0x000ea4000c1e1900 */
[----:B--2---:R-:W-:Y:S01]  /*0300*/  FFMA R19, R19, R20, R18 ;  /* 0x0000001413137223 */ /* 0x004fe20000000012 */
[--C-:B0-----:R-:W-:Y:S01]  /*0310*/  IMAD.WIDE.U32 R20, R28, 0x4, R16.reuse ;  /* 0x000000041c147825 */ /* 0x101fe200078e0010 */
[----:B------:R-:W2:Y:S05]  /*0320*/  LDG.E R18, desc[UR6][R12.64+0x4] ;  /* 0x000004060c127981 */ /* 0x000eaa000c1e1900 */
[----:B------:R-:W2:Y:S01]  /*0330*/  LDG.E R20, desc[UR6][R20.64] ;  /* 0x0000000614147981 */ /* 0x000ea2000c1e1900 */
[----:B------:R-:W-:-:S06]  /*0340*/  IMAD.WIDE.U32 R22, R10, 0x4, R16 ;  /* 0x000000040a167825 */ /* 0x000fcc00078e0010 */
[----:B------:R-:W3:Y:S01]  /*0350*/  LDG.E R22, desc[UR6][R22.64] ;  /* 0x0000000616167981 */ /* 0x000ee2000c1e1900 */
[----:B--2---:R-:W-:Y:S01]  /*0360*/  FFMA R29, R18, R20, R19 ;  /* 0x00000014121d7223 */ /* 0x004fe20000000013 */
[----:B------:R-:W-:Y:S02]  /*0370*/  IMAD.WIDE.U32 R18, R8, 0x4, R16 ;  /* 0x0000000408127825 */ /* 0x000fe400078e0010 */
[----:B------:R-:W3:Y:S04]  /*0380*/  LDG.E R20, desc[UR6][R12.64+0xc] ;  /* 0x00000c060c147981 */ /* 0x000ee8000c1e1900 */
[----:B------:R-:W2:Y:S04]  /*0390*/  LDG.E R19, desc[UR6][R18.64] ;  /* 0x0000000612137981 */ /* 0x000ea8000c1e1900 */
[----:B------:R-:W2:Y:S02]  /*03a0*/  LDG.E R18, desc[UR6][R12.64+0x8] ;  /* 0x000008060c127981 */ /* 0x000ea4000c1e1900 */
[----:B--2---:R-:W-:Y:S01]  /*03b0*/  FFMA R29, R18, R19, R29 ;  /* 0x00000013121d7223 */ /* 0x004fe2000000001d */
[----:B------:R-:W-:-:S04]  /*03c0*/  IMAD.WIDE.U32 R18, R24, 0x4, R16 ;  /* 0x0000000418127825 */ /* 0x000fc800078e0010 */
[----:B---3--:R-:W-:Y:S01]  /*03d0*/  FFMA R29, R20, R22, R29 ;  /* 0x00000016141d7223 */ /* 0x008fe2000000001d */
[--C-:B------:R-:W-:Y:S01]  /*03e0*/  IMAD.WIDE.U32 R20, R25, 0x4, R16.reuse ;  /* 0x0000000419147825 */ /* 0x100fe200078e0010 */
[----:B------:R-:W2:Y:S05]  /*03f0*/  LDG.E R19, desc[UR6][R18.64] ;  /* 0x0000000612137981 */ /* 0x000eaa000c1e1900 */
[----:B------:R-:W3:Y:S04]  /*0400*/  LDG.E R21, desc[UR6][R20.64] ;  /* 0x0000000614157981 */ /* 0x000ee8000c1e1900 */
[----:B------:R-:W2:Y:S04]  /*0410*/  LDG.E R18, desc[UR6][R12.64+0x10] ;  /* 0x000010060c127981 */ /* 0x000ea8000c1e1900 */
[----:B------:R-:W3:Y:S01]  /*0420*/  LDG.E R20, desc[UR6][R12.64+0x14] ;  /* 0x000014060c147981 */ /* 0x000ee2000c1e1900 */
[----:B------:R-:W-:-:S04]  /*0430*/  IMAD.WIDE.U32 R22, R26, 0x4, R16 ;  /* 0x000000041a167825 */ /* 0x000fc800078e0010 */
[----:B------:R-:W-:Y:S02]  /*0440*/  IMAD.WIDE.U32 R16, R27, 0x4, R16 ;  /* 0x000000041b107825 */ /* 0x000fe400078e0010 */
[----:B------:R-:W4:Y:S04]  /*0450*/  LDG.E R22, desc[UR6][R22.64] ;  /* 0x0000000616167981 */ /* 0x000f28000c1e1900 */
[----:B------:R-:W5:Y:S01]  /*0460*/  LDG.E R16, desc[UR6][R16.64] ;  /* 0x0000000610107981 */ /* 0x000f62000c1e1900 */
[----:B--2---:R-:W-:-:S03]  /*0470*/  FFMA R29, R18, R19, R29 ;  /* 0x00000013121d7223 */ /* 0x004fc6000000001d */
[----:B------:R-:W5:Y:S01]  /*0480*/  LDG.E R18, desc[UR6][R12.64+0x1c] ;  /* 0x00001c060c127981 */ /* 0x000f62000c1e1900 */
[----:B---3--:R-:W-:-:S03]  /*0490*/  FFMA R29, R20, R21, R29 ;  /* 0x00000015141d7223 */ /* 0x008fc6000000001d */
[----:B------:R-:W4:Y:S01]  /*04a0*/  LDG.E R20, desc[UR6][R12.64+0x18] ;  /* 0x000018060c147981 */ /* 0x000f22000c1e1900 */
[----:B------:R-:W-:-:S04]  /*04b0*/  IADD3 R9, PT, PT, R9, 0x8, RZ ;  /* 0x0000000809097810 */ /* 0x000fc80007ffe0ff */
[----:B------:R-:W-:Y:S01]  /*04c0*/  ISETP.NE.AND P1, PT, R9, RZ, PT ;  /* 0x000000ff0900720c */ /* 0x000fe20003f25270 */
[C---:B------:R-:W-:Y:S01]  /*04d0*/  IMAD.WIDE.U32 R14, R11.reuse, 0x4, R14 ;  /* 0x000000040b0e7825 */ /* 0x040fe200078e000e */
[----:B------:R-:W-:Y:S02]  /*04e0*/  IADD3 R2, PT, PT, R2, 0x8, RZ ;  /* 0x0000000802027810 */ /* 0x000fe40007ffe0ff */
[C---:B------:R-:W-:Y:S02]  /*04f0*/  IADD3 R28, PT, PT, R11.reuse, R28, RZ ;  /* 0x0000001c0b1c7210 */ /* 0x040fe40007ffe0ff */
[C---:B------:R-:W-:Y:S02]  /*0500*/  IADD3 R8, PT, PT, R11.reuse, R8, RZ ;  /* 0x000000080b087210 */ /* 0x040fe40007ffe0ff */
[C---:B------:R-:W-:Y:S02]  /*0510*/  IADD3 R10, PT, PT, R11.reuse, R10, RZ ;  /* 0x0000000a0b0a7210 */ /* 0x040fe40007ffe0ff */
[----:B------:R-:W-:-:S02]  /*0520*/  IADD3 R24, PT, PT, R11, R24, RZ ;  /* 0x000000180b187210 */ /* 0x000fc40007ffe0ff */
[C---:B------:R-:W-:Y:S02]  /*0530*/  IADD3 R25, PT, PT, R11.reuse, R25, RZ ;  /* 0x000000190b197210 */ /* 0x040fe40007ffe0ff */
[C---:B------:R-:W-:Y:S02]  /*0540*/  IADD3 R26, PT, PT, R11.reuse, R26, RZ ;  /* 0x0000001a0b1a7210 */ /* 0x040fe40007ffe0ff */
[----:B------:R-:W-:Y:S01]  /*0550*/  IADD3 R27, PT, PT, R11, R27, RZ ;  /* 0x0000001b0b1b7210 */ /* 0x000fe20007ffe0ff */
[----:B----4-:R-:W-:-:S04]  /*0560*/  FFMA R29, R20, R22, R29 ;  /* 0x00000016141d7223 */ /* 0x010fc8000000001d */
[----:B-----5:R-:W-:Y:S01]  /*0570*/  FFMA R18, R18, R16, R29 ;  /* 0x0000001012127223 */ /* 0x020fe2000000001d */
[----:B------:R-:W-:Y:S06]  /*0580*/  @P1 BRA `(.L_x_28) ;  /* 0xfffffffc00481947 */ /* 0x000fec000383ffff */
.L_x_27:
[----:B------:R-:W-:Y:S05]  /*0590*/  @!P0 BRA `(.L_x_26) ;  /* 0x0000000000e48947 */ /* 0x000fea0003800000 */
[----:B------:R-:W-:Y:S02]  /*05a0*/  ISETP.GE.U32.AND P0, PT, R4, 0x4, PT ;  /* 0x000000040400780c */ /* 0x000fe40003f06070 */
[----:B------:R-:W-:-:S04]  /*05b0*/  LOP3.LUT R2, R0, 0x3, RZ, 0xc0, !PT ;  /* 0x0000000300027812 */ /* 0x000fc800078ec0ff */
[----:B------:R-:W-:-:S07]  /*05c0*/  ISETP.NE.AND P1, PT, R2, RZ, PT ;  /* 0x000000ff0200720c */ /* 0x000fce0003f25270 */
[----:B------:R-:W-:Y:S06]  /*05d0*/  @!P0 BRA `(.L_x_29) ;  /* 0x0000000000648947 */ /* 0x000fec0003800000 */
[----:B------:R-:W1:Y:S01]  /*05e0*/  LDC.64 R8, c[0x0][0x380] ;  /* 0x0000e000ff087b82 */ /* 0x000e620000000a00 */
[----:B------:R-:W-:Y:S01]  /*05f0*/  IMAD R15, R7, R0, R3 ;  /* 0x00000000070f7224 */ /* 0x000fe200078e0203 */
[----:B------:R-:W-:-:S04]  /*0600*/  IADD3 R13, PT, PT, R6, R7, RZ ;  /* 0x00000007060d7210 */ /* 0x000fc80007ffe0ff */
[-C--:B------:R-:W-:Y:S02]  /*0610*/  IADD3 R17, PT, PT, R15, R0.reuse, RZ ;  /* 0x000000000f117210 */ /* 0x080fe40007ffe0ff */
[----:B------:R-:W2:Y:S02]  /*0620*/  LDC.64 R10, c[0x0][0x388] ;  /* 0x0000e200ff0a7b82 */ /* 0x000ea40000000a00 */
[----:B------:R-:W-:-:S04]  /*0630*/  IADD3 R21, PT, PT, R17, R0, RZ ;  /* 0x0000000011157210 */ /* 0x000fc80007ffe0ff */
[----:B------:R-:W-:Y:S01]  /*0640*/  IADD3 R23, PT, PT, R21, R0, RZ ;  /* 0x0000000015177210 */ /* 0x000fe20007ffe0ff */
[----:B-1----:R-:W-:-:S04]  /*0650*/  IMAD.WIDE.U32 R14, R15, 0x4, R8 ;  /* 0x000000040f0e7825 */ /* 0x002fc800078e0008 */
[----:B------:R-:W-:Y:S02]  /*0660*/  IMAD.WIDE.U32 R16, R17, 0x4, R8 ;  /* 0x0000000411107825 */ /* 0x000fe400078e0008 */
[----:B0-----:R-:W3:Y:S02]  /*0670*/  LDG.E R14, desc[UR6][R14.64] ;  /* 0x000000060e0e7981 */ /* 0x001ee4000c1e1900 */
[----:B--2---:R-:W-:Y:S02]  /*0680*/  IMAD.WIDE R10, R13, 0x4, R10 ;  /* 0x000000040d0a7825 */ /* 0x004fe400078e020a */
[----:B------:R-:W2:Y:S02]  /*0690*/  LDG.E R16, desc[UR6][R16.64] ;  /* 0x0000000610107981 */ /* 0x000ea4000c1e1900 */
[--C-:B------:R-:W-:Y:S02]  /*06a0*/  IMAD.WIDE.U32 R12, R21, 0x4, R8.reuse ;  /* 0x00000004150c7825 */ /* 0x100fe400078e0008 */
[----:B------:R-:W3:Y:S02]  /*06b0*/  LDG.E R19, desc[UR6][R10.64] ;  /* 0x000000060a137981 */ /* 0x000ee4000c1e1900 */
[----:B------:R-:W-:-:S02]  /*06c0*/  IMAD.WIDE.U32 R8, R23, 0x4, R8 ;  /* 0x0000000417087825 */ /* 0x000fc400078e0008 */
[----:B------:R-:W2:Y:S04]  /*06d0*/  LDG.E R21, desc[UR6][R10.64+0x4] ;  /* 0x000004060a157981 */ /* 0x000ea8000c1e1900 */
[----:B------:R-:W4:Y:S04]  /*06e0*/  LDG.E R12, desc[UR6][R12.64] ;  /* 0x000000060c0c7981 */ /* 0x000f28000c1e1900 */
[----:B------:R-:W4:Y:S04]  /*06f0*/  LDG.E R23, desc[UR6][R10.64+0x8] ;  /* 0x000008060a177981 */ /* 0x000f28000c1e1900 */
[----:B------:R-:W5:Y:S04]  /*0700*/  LDG.E R25, desc[UR6][R10.64+0xc] ;  /* 0x00000c060a197981 */ /* 0x000f68000c1e1900 */
[----:B------:R-:W5:Y:S01]  /*0710*/  LDG.E R8, desc[UR6][R8.64] ;  /* 0x0000000608087981 */ /* 0x000f62000c1e1900 */
[----:B------:R-:W-:Y:S01]  /*0720*/  IADD3 R7, PT, PT, R7, 0x4, RZ ;  /* 0x0000000407077810 */ /* 0x000fe20007ffe0ff */
[----:B---3--:R-:W-:-:S04]  /*0730*/  FFMA R14, R19, R14, R18 ;  /* 0x0000000e130e7223 */ /* 0x008fc80000000012 */
[----:B--2---:R-:W-:-:S04]  /*0740*/  FFMA R14, R21, R16, R14 ;  /* 0x00000010150e7223 */ /* 0x004fc8000000000e */
[----:B----4-:R-:W-:-:S04]  /*0750*/  FFMA R14, R23, R12, R14 ;  /* 0x0000000c170e7223 */ /* 0x010fc8000000000e */
[----:B-----5:R-:W-:-:S07]  /*0760*/  FFMA R18, R25, R8, R14 ;  /* 0x0000000819127223 */ /* 0x020fce000000000e */
.L_x_29:
[----:B------:R-:W-:Y:S05]  /*0770*/  @!P1 BRA `(.L_x_26) ;  /* 0x00000000006c9947 */ /* 0x000fea0003800000 */
[----:B------:R-:W1:Y:S01]  /*0780*/  LDC.64 R16, c[0x0][0x380] ;  /* 0x0000e000ff107b82 */ /* 0x000e620000000a00 */
[----:B------:R-:W-:Y:S02]  /*0790*/  ISETP.NE.AND P0, PT, R2, 0x1, PT ;  /* 0x000000010200780c */ /* 0x000fe40003f05270 */
[----:B------:R-:W-:-:S04]  /*07a0*/  LOP3.LUT R2, R0, 0x1, RZ, 0xc0, !PT ;  /* 0x0000000100027812 */ /* 0x000fc800078ec0ff */
[----:B------:R-:W-:Y:S01]  /*07b0*/  ISETP.NE.U32.AND P1, PT, R2, 0x1, PT ;  /* 0x000000010200780c */ /* 0x000fe20003f25070 */
[----:B------:R-:W2:Y:S06]  /*07c0*/  LDC.64 R8, c[0x0][0x388] ;  /* 0x0000e200ff087b82 */ /* 0x000eac0000000a00 */
[C---:B------:R-:W-:Y:S01]  /*07d0*/  @P0 IMAD R15, R7.reuse, R0, R3 ;  /* 0x00000000070f0224 */ /* 0x040fe200078e0203 */
[----:B------:R-:W-:Y:S01]  /*07e0*/  @P0 IADD3 R19, PT, PT, R6, R7, RZ ;  /* 0x0000000706130210 */ /* 0x000fe20007ffe0ff */
[----:B------:R-:W3:Y:S01]  /*07f0*/  LDC.64 R12, c[0x0][0x388] ;  /* 0x0000e200ff0c7b82 */ /* 0x000ee20000000a00 */
[----:B------:R-:W-:-:S02]  /*0800*/  @P0 IADD3 R7, PT, PT, R7, 0x2, RZ ;  /* 0x0000000207070810 */ /* 0x000fc40007ffe0ff */
[----:B------:R-:W-:-:S05]  /*0810*/  @P0 IADD3 R21, PT, PT, R15, R0, RZ ;  /* 0x000000000f150210 */ /* 0x000fca0007ffe0ff */
[----:B------:R-:W4:Y:S01]  /*0820*/  LDC.64 R10, c[0x0][0x380] ;  /* 0x0000e000ff0a7b82 */ /* 0x000f220000000a00 */
[----:B-1----:R-:W-:-:S04]  /*0830*/  @P0 IMAD.WIDE.U32 R14, R15, 0x4, R16 ;  /* 0x000000040f0e0825 */ /* 0x002fc800078e0010 */
[----:B------:R-:W-:Y:S02]  /*0840*/  @P0 IMAD.WIDE.U32 R16, R21, 0x4, R16 ;  /* 0x0000000415100825 */ /* 0x000fe400078e0010 */
[----:B0-----:R-:W5:Y:S02]  /*0850*/  @P0 LDG.E R14, desc[UR6][R14.64] ;  /* 0x000000060e0e0981 */ /* 0x001f64000c1e1900 */
[----:B--2---:R-:W-:Y:S01]  /*0860*/  @P0 IMAD.WIDE R8, R19, 0x4, R8 ;  /* 0x0000000413080825 */ /* 0x004fe200078e0208 */
[----:B------:R-:W-:Y:S01]  /*0870*/  @!P1 IADD3 R19, PT, PT, R6, R7, RZ ;  /* 0x0000000706139210 */ /* 0x000fe20007ffe0ff */
[----:B------:R-:W2:Y:S02]  /*0880*/  @P0 LDG.E R16, desc[UR6][R16.64] ;  /* 0x0000000610100981 */ /* 0x000ea4000c1e1900 */
[----:B------:R-:W-:Y:S02]  /*0890*/  @!P1 IMAD R7, R7, R0, R3 ;  /* 0x0000000007079224 */ /* 0x000fe400078e0203 */
[----:B------:R-:W5:Y:S01]  /*08a0*/  @P0 LDG.E R21, desc[UR6][R8.64] ;  /* 0x0000000608150981 */ /* 0x000f62000c1e1900 */
[----:B---3--:R-:W-:-:S03]  /*08b0*/  @!P1 IMAD.WIDE R12, R19, 0x4, R12 ;  /* 0x00000004130c9825 */ /* 0x008fc600078e020c */
[----:B------:R-:W2:Y:S04]  /*08c0*/  @P0 LDG.E R2, desc[UR6][R8.64+0x4] ;  /* 0x0000040608020981 */ /* 0x000ea8000c1e1900 */
[----:B------:R-:W3:Y:S01]  /*08d0*/  @!P1 LDG.E R13, desc[UR6][R12.64] ;  /* 0x000000060c0d9981 */ /* 0x000ee2000c1e1900 */
[----:B----4-:R-:W-:-:S06]  /*08e0*/  @!P1 IMAD.WIDE.U32 R10, R7, 0x4, R10 ;  /* 0x00000004070a9825 */ /* 0x010fcc00078e000a */
[----:B------:R-:W3:Y:S01]  /*08f0*/  @!P1 LDG.E R10, desc[UR6][R10.64] ;  /* 0x000000060a0a9981 */ /* 0x000ee2000c1e1900 */
[----:B-----5:R-:W-:-:S04]  /*0900*/  @P0 FFMA R21, R21, R14, R18 ;  /* 0x0000000e15150223 */ /* 0x020fc80000000012 */
[----:B--2---:R-:W-:-:S04]  /*0910*/  @P0 FFMA R18, R2, R16, R21 ;  /* 0x0000001002120223 */ /* 0x004fc80000000015 */
[----:B---3--:R-:W-:-:S07]  /*0920*/  @!P1 FFMA R18, R13, R10, R18 ;  /* 0x0000000a0d129223 */ /* 0x008fce0000000012 */
.L_x_26:
[----:B------:R-:W1:Y:S08]  /*0930*/  LDC.64 R6, c[0x0][0x390] ;  /* 0x0000e400ff067b82 */ /* 0x000e700000000a00 */
[----:B------:R-:W2:Y:S01]  /*0940*/  LDC.64 R8, c[0x0][0x398] ;  /* 0x0000e600ff087b82 */ /* 0x000ea20000000a00 */
[----:B-1----:R-:W-:-:S06]  /*0950*/  IMAD.WIDE R6, R5, 0x4, R6 ;  /* 0x0000000405067825 */ /* 0x002fcc00078e0206 */
[----:B0-----:R-:W3:Y:S01]  /*0960*/  LDG.E R7, desc[UR6][R6.64] ;  /* 0x0000000606077981 */ /* 0x001ee2000c1e1900 */
[----:B------:R-:W-:-:S04]  /*0970*/  IMAD R3, R5, R0, R3 ;  /* 0x0000000005037224 */ /* 0x000fc800078e0203 */
[----:B--2---:R-:W-:-:S04]  /*0980*/  IMAD.WIDE R2, R3, 0x4, R8 ;  /* 0x0000000403027825 */ /* 0x004fc800078e0208 */
[----:B---3--:R-:W-:-:S05]  /*0990*/  FADD R5, R7, R18 ;  /* 0x0000001207057221 */ /* 0x008fca0000000000 */
[----:B------:R-:W-:Y:S01]  /*09a0*/  STG.E desc[UR6][R2.64], R5 ;  /* 0x0000000502007986 */ /* 0x000fe2000c101906 */
[----:B------:R-:W-:Y:S05]  /*09b0*/  EXIT ;  /* 0x000000000000794d */ /* 0x000fea0003800000 */
.L_x_30:
        /* <DEDUP_REMOVED lines=12> */
.L_x_34:


//--------------------- .nv.shared.reserved.0     --------------------------
	.section	.nv.shared.reserved.0,"aw",@nobits
	.weak		__nv_reservedSMEM_offset_0_alias
	.size		__nv_reservedSMEM_offset_0_alias, 0, 64
	.other		__nv_reservedSMEM_offset_0_alias,@"STO_CUDA_RESERVED_SHARED STV_DEFAULT"
__nv_reservedSMEM_offset_0_alias:
	.zero		0
	.zero		64


//--------------------- .nv.constant0._Z7softmaxiiPfS_ --------------------------
	.section	.nv.constant0._Z7softmaxiiPfS_,"a",@progbits
	.sectionflags	@""
	.align	4
.nv.constant0._Z7softmaxiiPfS_:
	.zero		920


//--------------------- .nv.constant0._Z4reluiiPfS_ --------------------------
	.section	.nv.constant0._Z4reluiiPfS_,"a",@progbits
	.sectionflags	@""
	.align	4
.nv.constant0._Z4reluiiPfS_:
	.zero		920


//--------------------- .nv.constant0._Z7forwardPfS_S_S_iii --------------------------
	.section	.nv.constant0._Z7forwardPfS_S_S_iii,"a",@progbits
	.sectionflags	@""
	.align	4
.nv.constant0._Z7forwardPfS_S_S_iii:
	.zero		940


//--------------------- SYMBOLS --------------------------

	.type		.nv.reservedSmem.offset0,@object
	.size		.nv.reservedSmem.offset0,0x4
